	.target	sm_90a

	.elftype	@"ET_EXEC"


//--------------------- .note.nv.tkinfo           --------------------------
	.section	.note.nv.tkinfo,"",@"SHT_NOTE"
	.sectionflags	@"SHF_NOTE_NV_TKINFO"
	.tkinfo
        /*0018*/ 	.word	0x00000002
        /*0030*/ 	.string	""
        /*0030*/ 	.string	"ptxas"
        /*0030*/ 	.string	"Cuda compilation tools, release 13.0, V13.0.88"
        /*0030*/ 	.string	"Build cuda_13.0.r13.0/compiler.36424714_0"
        /*0030*/ 	.string	"-v  -suppress-debug-info  -lineinfo  -arch sm_90a "



//--------------------- .note.nv.cuinfo           --------------------------
	.section	.note.nv.cuinfo,"",@"SHT_NOTE"
	.sectionflags	@"SHF_NOTE_NV_CUINFO"
        /*0018*/ 	.short	0x0002
        /*001a*/ 	.short	0x005a
        /*001c*/ 	.short	0x0082
	.zero		2


//--------------------- .nv.info                  --------------------------
	.section	.nv.info,"",@"SHT_CUDA_INFO"
	.align	4


	//----- nvinfo : EIATTR_REGCOUNT
	.align		4
        /*0000*/ 	.byte	0x04, 0x2f
        /*0002*/ 	.short	(.L_1 - .L_0)
	.align		4
.L_0:
        /*0004*/ 	.word	index@(gluon_mma)
        /*0008*/ 	.word	0x000000ff


	//----- nvinfo : EIATTR_FRAME_SIZE
	.align		4
.L_1:
        /*000c*/ 	.byte	0x04, 0x11
        /*000e*/ 	.short	(.L_3 - .L_2)
	.align		4
.L_2:
        /*0010*/ 	.word	index@(gluon_mma)
        /*0014*/ 	.word	0x00000268


	//----- nvinfo : EIATTR_MIN_STACK_SIZE
	.align		4
.L_3:
        /*0018*/ 	.byte	0x04, 0x12
        /*001a*/ 	.short	(.L_5 - .L_4)
	.align		4
.L_4:
        /*001c*/ 	.word	index@(gluon_mma)
        /*0020*/ 	.word	0x00000268
.L_5:


//--------------------- .nv.compat                --------------------------
	.section	.nv.compat,"",@"SHT_CUDA_COMPAT_INFO"
	.align	4
        /*0000*/ 	.byte	0x02, 0x09, 0x01, 0x00, 0x02, 0x02, 0x04, 0x00, 0x02, 0x05, 0x05, 0x00, 0x03, 0x07, 0x01, 0x01
        /*0010*/ 	.byte	0x02, 0x03, 0x00, 0x00, 0x02, 0x06, 0x01, 0x00, 0x04, 0x0b, 0x08, 0x00, 0x00, 0x00, 0x00, 0x00
        /*0020*/ 	.byte	0x00, 0x00, 0x00, 0x00


//--------------------- .nv.info.gluon_mma        --------------------------
	.section	.nv.info.gluon_mma,"",@"SHT_CUDA_INFO"
	.sectionflags	@""
	.align	4


	//----- nvinfo : EIATTR_CUDA_API_VERSION
	.align		4
        /*0000*/ 	.byte	0x04, 0x37
        /*0002*/ 	.short	(.L_7 - .L_6)
.L_6:
        /*0004*/ 	.word	0x00000082


	//----- nvinfo : EIATTR_KPARAM_INFO
	.align		4
.L_7:
        /*0008*/ 	.byte	0x04, 0x17
        /*000a*/ 	.short	(.L_9 - .L_8)
.L_8:
        /*000c*/ 	.word	0x00000000
        /*0010*/ 	.short	0x0004
        /*0012*/ 	.short	0x0020
        /*0014*/ 	.byte	0x00, 0xf4, 0x21, 0x00


	//----- nvinfo : EIATTR_KPARAM_INFO
	.align		4
.L_9:
        /*0018*/ 	.byte	0x04, 0x17
        /*001a*/ 	.short	(.L_11 - .L_10)
.L_10:
        /*001c*/ 	.word	0x00000000
        /*0020*/ 	.short	0x0003
        /*0022*/ 	.short	0x0018
        /*0024*/ 	.byte	0x00, 0xf4, 0x21, 0x00


	//----- nvinfo : EIATTR_KPARAM_INFO
	.align		4
.L_11:
        /*0028*/ 	.byte	0x04, 0x17
        /*002a*/ 	.short	(.L_13 - .L_12)
.L_12:
        /*002c*/ 	.word	0x00000000
        /*0030*/ 	.short	0x0002
        /*0032*/ 	.short	0x0010
        /*0034*/ 	.byte	0x00, 0xf4, 0x21, 0x00


	//----- nvinfo : EIATTR_KPARAM_INFO
	.align		4
.L_13:
        /*0038*/ 	.byte	0x04, 0x17
        /*003a*/ 	.short	(.L_15 - .L_14)
.L_14:
        /*003c*/ 	.word	0x00000000
        /*0040*/ 	.short	0x0001
        /*0042*/ 	.short	0x0008
        /*0044*/ 	.byte	0x00, 0xf4, 0x21, 0x00


	//----- nvinfo : EIATTR_KPARAM_INFO
	.align		4
.L_15:
        /*0048*/ 	.byte	0x04, 0x17
        /*004a*/ 	.short	(.L_17 - .L_16)
.L_16:
        /*004c*/ 	.word	0x00000000
        /*0050*/ 	.short	0x0000
        /*0052*/ 	.short	0x0000
        /*0054*/ 	.byte	0x00, 0xf4, 0x21, 0x00


	//----- nvinfo : EIATTR_SPARSE_MMA_MASK
	.align		4
.L_17:
        /*0058*/ 	.byte	0x03, 0x50
        /*005a*/ 	.short	0x0000


	//----- nvinfo : EIATTR_MAXREG_COUNT
	.align		4
        /*005c*/ 	.byte	0x03, 0x1b
        /*005e*/ 	.short	0x00ff


	//----- nvinfo : EIATTR_NUM_BARRIERS
	.align		4
        /*0060*/ 	.byte	0x02, 0x4c
        /*0062*/ 	.byte	0x01
	.zero		1


	//----- nvinfo : EIATTR_ANNOTATIONS
	.align		4
        /*0064*/ 	.byte	0x04, 0x55
        /*0066*/ 	.short	(.L_19 - .L_18)


	//   ....[0]....
.L_18:
        /*0068*/ 	.word	0x00000001
        /*006c*/ 	.byte	0x00, 0x1e, 0x00, 0x00, 0x01, 0x00, 0x00, 0x00, 0x10, 0x1e, 0x00, 0x00, 0x01, 0x00, 0x00, 0x00
        /* <DEDUP_REMOVED lines=125> */
        /*084c*/ 	.byte	0xf0, 0x58, 0x00, 0x00, 0x01, 0x00, 0x00, 0x00, 0x00, 0x59, 0x00, 0x00


	//----- nvinfo : EIATTR_MERCURY_ISA_VERSION
	.align		4
.L_19:
        /*0858*/ 	.byte	0x03, 0x5f
        /*085a*/ 	.short	0x0101


	//----- nvinfo : EIATTR_EXIT_INSTR_OFFSETS
	.align		4
        /*085c*/ 	.byte	0x04, 0x1c
        /*085e*/ 	.short	(.L_21 - .L_20)


	//   ....[0]....
.L_20:
        /*0860*/ 	.word	0x00005a70


	//----- nvinfo : EIATTR_REQNTID
	.align		4
.L_21:
        /*0864*/ 	.byte	0x04, 0x10
        /*0866*/ 	.short	(.L_23 - .L_22)
.L_22:
        /*0868*/ 	.word	0x00000100
        /*086c*/ 	.word	0x00000001
        /*0870*/ 	.word	0x00000001


	//----- nvinfo : EIATTR_CBANK_PARAM_SIZE
	.align		4
.L_23:
        /*0874*/ 	.byte	0x03, 0x19
        /*0876*/ 	.short	0x0028


	//----- nvinfo : EIATTR_PARAM_CBANK
	.align		4
        /*0878*/ 	.byte	0x04, 0x0a
        /*087a*/ 	.short	(.L_25 - .L_24)
	.align		4
.L_24:
        /*087c*/ 	.word	index@(.nv.constant0.gluon_mma)
        /*0880*/ 	.short	0x0210
        /*0882*/ 	.short	0x0028


	//----- nvinfo : EIATTR_SW_WAR
	.align		4
.L_25:
        /*0884*/ 	.byte	0x04, 0x36
        /*0886*/ 	.short	(.L_27 - .L_26)
.L_26:
        /*0888*/ 	.word	0x00000008
.L_27:


//--------------------- .nv.callgraph             --------------------------
	.section	.nv.callgraph,"",@"SHT_CUDA_CALLGRAPH"
	.align	4
	.sectionentsize	8
	.align		4
        /*0000*/ 	.word	0x00000000
	.align		4
        /*0004*/ 	.word	0xffffffff
	.align		4
        /*0008*/ 	.word	0x00000000
	.align		4
        /*000c*/ 	.word	0xfffffffe
	.align		4
        /*0010*/ 	.word	0x00000000
	.align		4
        /*0014*/ 	.word	0xfffffffd
	.align		4
        /*0018*/ 	.word	0x00000000
	.align		4
        /*001c*/ 	.word	0xfffffffc


//--------------------- .text.gluon_mma           --------------------------
	.section	.text.gluon_mma,"ax",@progbits
	.align	128
        .global         gluon_mma
        .type           gluon_mma,@function
        .size           gluon_mma,(.L_x_1 - gluon_mma)
        .other          gluon_mma,@"STO_CUDA_ENTRY STV_DEFAULT"
gluon_mma:
.text.gluon_mma:
[----:B------:R-:W0:Y:S01]  /*0000*/  LDC R1, c[0x0][0x28] ;  /* 0x00000a00ff017b82 */ /* 0x000e220000000800 */
[----:B------:R-:W1:Y:S07]  /*0010*/  S2R R13, SR_TID.X ;  /* 0x00000000000d7919 */ /* 0x000e6e0000002100 */
[----:B------:R-:W2:Y:S01]  /*0020*/  LDC.64 R114, c[0x0][0x210] ;  /* 0x00008400ff727b82 */ /* 0x000ea20000000a00 */
[----:B------:R-:W-:Y:S01]  /*0030*/  ULDC.64 UR18, c[0x0][0x208] ;  /* 0x0000820000127ab9 */ /* 0x000fe20000000a00 */
[----:B0-----:R-:W-:Y:S01]  /*0040*/  VIADD R1, R1, 0xfffffd98 ;  /* 0xfffffd9801017836 */ /* 0x001fe20000000000 */
[----:B-1----:R-:W-:-:S02]  /*0050*/  SHF.R.U32.HI R155, RZ, 0x5, R13 ;  /* 0x00000005ff9b7819 */ /* 0x002fc4000001160d */
[----:B------:R-:W-:Y:S02]  /*0060*/  LOP3.LUT R12, R13, 0xe0, RZ, 0xc0, !PT ;  /* 0x000000e00d0c7812 */ /* 0x000fe400078ec0ff */
[----:B------:R-:W-:Y:S02]  /*0070*/  SGXT.U32 R155, R155, 0x3 ;  /* 0x000000039b9b781a */ /* 0x000fe40000000000 */
[----:B--2---:R-:W-:Y:S02]  /*0080*/  LEA R36, P0, R12, R114, 0x1 ;  /* 0x000000720c247211 */ /* 0x004fe400078008ff */
[C---:B------:R-:W-:Y:S02]  /*0090*/  LOP3.LUT R6, R155.reuse, 0x10, RZ, 0xfc, !PT ;  /* 0x000000109b067812 */ /* 0x040fe400078efcff */
[C---:B------:R-:W-:Y:S02]  /*00a0*/  LOP3.LUT R18, R155.reuse, 0x30, RZ, 0xfc, !PT ;  /* 0x000000309b127812 */ /* 0x040fe400078efcff */
[----:B------:R-:W-:Y:S01]  /*00b0*/  LOP3.LUT R244, R155, 0x68, RZ, 0xfc, !PT ;  /* 0x000000689bf47812 */ /* 0x000fe200078efcff */
[----:B------:R-:W-:Y:S01]  /*00c0*/  IMAD.SHL.U32 R2, R6, 0x20, RZ ;  /* 0x0000002006027824 */ /* 0x000fe200078e00ff */
[----:B------:R-:W-:-:S02]  /*00d0*/  LEA.HI.X R37, R12, R115, RZ, 0x1, P0 ;  /* 0x000000730c257211 */ /* 0x000fc400000f0cff */
[-C--:B------:R-:W-:Y:S01]  /*00e0*/  LEA R40, P3, R6, R114.reuse, 0x6 ;  /* 0x0000007206287211 */ /* 0x080fe200078630ff */
[----:B------:R-:W-:Y:S01]  /*00f0*/  IMAD.SHL.U32 R76, R244, 0x20, RZ ;  /* 0x00000020f44c7824 */ /* 0x000fe200078e00ff */
[C---:B------:R-:W-:Y:S02]  /*0100*/  LOP3.LUT R152, R155.reuse, 0x48, RZ, 0xfc, !PT ;  /* 0x000000489b987812 */ /* 0x040fe400078efcff */
[C---:B------:R-:W-:Y:S02]  /*0110*/  SHF.L.U32 R24, R18.reuse, 0x5, RZ ;  /* 0x0000000512187819 */ /* 0x040fe400000006ff */
[----:B------:R-:W-:Y:S02]  /*0120*/  LEA R48, P0, R18, R114, 0x6 ;  /* 0x0000007212307211 */ /* 0x000fe400078030ff */
[----:B------:R-:W-:Y:S02]  /*0130*/  LOP3.LUT R7, R155, 0x8, RZ, 0xfc, !PT ;  /* 0x000000089b077812 */ /* 0x000fe400078efcff */
[----:B------:R-:W-:-:S02]  /*0140*/  LOP3.LUT R176, R13, 0x1f, RZ, 0xc0, !PT ;  /* 0x0000001f0db07812 */ /* 0x000fc400078ec0ff */
[-C--:B------:R-:W-:Y:S01]  /*0150*/  LEA.HI.X R41, R2, R115.reuse, RZ, 0x1, P3 ;  /* 0x0000007302297211 */ /* 0x080fe200018f0cff */
[----:B------:R-:W-:Y:S01]  /*0160*/  IMAD.SHL.U32 R0, R7, 0x20, RZ ;  /* 0x0000002007007824 */ /* 0x000fe200078e00ff */
[----:B------:R-:W-:Y:S01]  /*0170*/  SHF.L.U32 R30, R152, 0x5, RZ ;  /* 0x00000005981e7819 */ /* 0x000fe200000006ff */
[----:B------:R-:W-:Y:S01]  /*0180*/  IMAD.WIDE.U32 R36, R176, 0x2, R36 ;  /* 0x00000002b0247825 */ /* 0x000fe200078e0024 */
[-C--:B------:R-:W-:Y:S02]  /*0190*/  LEA R54, P3, R152, R114.reuse, 0x6 ;  /* 0x0000007298367211 */ /* 0x080fe400078630ff */
[----:B------:R-:W-:Y:S01]  /*01a0*/  LEA.HI.X R49, R24, R115, RZ, 0x1, P0 ;  /* 0x0000007318317211 */ /* 0x000fe200000f0cff */
[----:B------:R-:W-:Y:S01]  /*01b0*/  IMAD.WIDE.U32 R40, R176, 0x2, R40 ;  /* 0x00000002b0287825 */ /* 0x000fe200078e0028 */
[----:B------:R-:W-:Y:S02]  /*01c0*/  LEA R62, P0, R244, R114, 0x6 ;  /* 0x00000072f43e7211 */ /* 0x000fe400078030ff */
[----:B------:R-:W-:-:S02]  /*01d0*/  LOP3.LUT R5, R155, 0x18, RZ, 0xfc, !PT ;  /* 0x000000189b057812 */ /* 0x000fc400078efcff */
[----:B------:R-:W-:Y:S01]  /*01e0*/  LOP3.LUT R14, R155, 0x20, RZ, 0xfc, !PT ;  /* 0x000000209b0e7812 */ /* 0x000fe200078efcff */
[----:B------:R-:W2:Y:S01]  /*01f0*/  LDG.E.U16 R19, desc[UR18][R40.64] ;  /* 0x0000001228137981 */ /* 0x000ea2000c1e1500 */
[----:B------:R-:W-:Y:S02]  /*0200*/  LEA R38, P2, R7, R114, 0x6 ;  /* 0x0000007207267211 */ /* 0x000fe400078430ff */
[C---:B------:R-:W-:Y:S01]  /*0210*/  LOP3.LUT R20, R155.reuse, 0x38, RZ, 0xfc, !PT ;  /* 0x000000389b147812 */ /* 0x040fe200078efcff */
[----:B------:R-:W-:Y:S01]  /*0220*/  IMAD.SHL.U32 R8, R14, 0x20, RZ ;  /* 0x000000200e087824 */ /* 0x000fe200078e00ff */
[-C--:B------:R-:W-:Y:S02]  /*0230*/  LEA.HI.X R55, R30, R115.reuse, RZ, 0x1, P3 ;  /* 0x000000731e377211 */ /* 0x080fe400018f0cff */
[----:B------:R-:W-:Y:S01]  /*0240*/  LEA.HI.X R63, R76, R115, RZ, 0x1, P0 ;  /* 0x000000734c3f7211 */ /* 0x000fe200000f0cff */
[----:B------:R-:W-:Y:S01]  /*0250*/  IMAD.SHL.U32 R26, R20, 0x20, RZ ;  /* 0x00000020141a7824 */ /* 0x000fe200078e00ff */
[----:B------:R-:W-:-:S02]  /*0260*/  LOP3.LUT R250, R155, 0x50, RZ, 0xfc, !PT ;  /* 0x000000509bfa7812 */ /* 0x000fc400078efcff */
[C---:B------:R-:W-:Y:S02]  /*0270*/  SHF.L.U32 R4, R5.reuse, 0x5, RZ ;  /* 0x0000000505047819 */ /* 0x040fe400000006ff */
[----:B------:R-:W-:Y:S01]  /*0280*/  LEA R42, P4, R5, R114, 0x6 ;  /* 0x00000072052a7211 */ /* 0x000fe200078830ff */
[----:B------:R-:W-:Y:S01]  /*0290*/  IMAD.SHL.U32 R32, R250, 0x20, RZ ;  /* 0x00000020fa207824 */ /* 0x000fe200078e00ff */
[----:B------:R-:W-:Y:S02]  /*02a0*/  LEA.HI.X R39, R0, R115, RZ, 0x1, P2 ;  /* 0x0000007300277211 */ /* 0x000fe400010f0cff */
[C---:B------:R-:W-:Y:S01]  /*02b0*/  LOP3.LUT R16, R155.reuse, 0x28, RZ, 0xfc, !PT ;  /* 0x000000289b107812 */ /* 0x040fe200078efcff */
[----:B------:R0:W3:Y:S01]  /*02c0*/  LDG.E.U16 R0, desc[UR18][R36.64] ;  /* 0x0000001224007981 */ /* 0x0000e2000c1e1500 */
[C---:B------:R-:W-:Y:S01]  /*02d0*/  LOP3.LUT R22, R155.reuse, 0x40, RZ, 0xfc, !PT ;  /* 0x000000409b167812 */ /* 0x040fe200078efcff */
[----:B------:R-:W-:Y:S01]  /*02e0*/  IMAD.WIDE.U32 R38, R176, 0x2, R38 ;  /* 0x00000002b0267825 */ /* 0x000fe200078e0026 */
[----:B------:R-:W-:-:S02]  /*02f0*/  LOP3.LUT R248, R155, 0x58, RZ, 0xfc, !PT ;  /* 0x000000589bf87812 */ /* 0x000fc400078efcff */
[C---:B------:R-:W-:Y:S01]  /*0300*/  LOP3.LUT R238, R155.reuse, 0x80, RZ, 0xfc, !PT ;  /* 0x000000809bee7812 */ /* 0x040fe200078efcff */
[----:B------:R-:W-:Y:S01]  /*0310*/  IMAD.SHL.U32 R10, R16, 0x20, RZ ;  /* 0x00000020100a7824 */ /* 0x000fe200078e00ff */
[C---:B------:R-:W-:Y:S01]  /*0320*/  LOP3.LUT R242, R155.reuse, 0x70, RZ, 0xfc, !PT ;  /* 0x000000709bf27812 */ /* 0x040fe200078efcff */
[----:B------:R-:W-:Y:S01]  /*0330*/  IMAD.SHL.U32 R28, R22, 0x20, RZ ;  /* 0x00000020161c7824 */ /* 0x000fe200078e00ff */
[-C--:B------:R-:W-:Y:S01]  /*0340*/  LEA R44, P5, R14, R114.reuse, 0x6 ;  /* 0x000000720e2c7211 */ /* 0x080fe200078a30ff */
[----:B0-----:R-:W-:Y:S01]  /*0350*/  IMAD.WIDE.U32 R36, R176, 0x2, R54 ;  /* 0x00000002b0247825 */ /* 0x001fe200078e0036 */
[-C--:B------:R-:W-:Y:S02]  /*0360*/  LEA R50, P1, R20, R114.reuse, 0x6 ;  /* 0x0000007214327211 */ /* 0x080fe400078230ff */
[-C--:B------:R-:W-:Y:S01]  /*0370*/  LEA.HI.X R43, R4, R115.reuse, RZ, 0x1, P4 ;  /* 0x00000073042b7211 */ /* 0x080fe200020f0cff */
[----:B------:R-:W-:Y:S01]  /*0380*/  IMAD.WIDE.U32 R54, R176, 0x2, R62 ;  /* 0x00000002b0367825 */ /* 0x000fe200078e003e */
[C---:B------:R-:W-:Y:S01]  /*0390*/  LOP3.LUT R166, R155.reuse, 0xa0, RZ, 0xfc, !PT ;  /* 0x000000a09ba67812 */ /* 0x040fe200078efcff */
[----:B------:R-:W0:Y:S01]  /*03a0*/  LDC.64 R62, c[0x0][0x218] ;  /* 0x00008600ff3e7b82 */ /* 0x000e220000000a00 */
[-C--:B------:R-:W-:Y:S01]  /*03b0*/  LEA R56, P4, R250, R114.reuse, 0x6 ;  /* 0x00000072fa387211 */ /* 0x080fe200078830ff */
[----:B------:R-:W-:Y:S01]  /*03c0*/  IMAD.SHL.U32 R34, R248, 0x20, RZ ;  /* 0x00000020f8227824 */ /* 0x000fe200078e00ff */
[C---:B------:R-:W-:Y:S01]  /*03d0*/  LOP3.LUT R160, R155.reuse, 0xb8, RZ, 0xfc, !PT ;  /* 0x000000b89ba07812 */ /* 0x040fe200078efcff */
[----:B------:R-:W-:Y:S01]  /*03e0*/  IMAD.SHL.U32 R82, R238, 0x20, RZ ;  /* 0x00000020ee527824 */ /* 0x000fe200078e00ff */
[-C--:B------:R-:W-:Y:S01]  /*03f0*/  LEA.HI.X R45, R8, R115.reuse, RZ, 0x1, P5 ;  /* 0x00000073082d7211 */ /* 0x080fe200028f0cff */
[----:B------:R-:W-:Y:S01]  /*0400*/  IMAD.SHL.U32 R78, R242, 0x20, RZ ;  /* 0x00000020f24e7824 */ /* 0x000fe200078e00ff */
[C---:B------:R-:W-:Y:S01]  /*0410*/  LOP3.LUT R236, R155.reuse, 0x88, RZ, 0xfc, !PT ;  /* 0x000000889bec7812 */ /* 0x040fe200078efcff */
[----:B------:R-:W-:Y:S01]  /*0420*/  IMAD.SHL.U32 R90, R166, 0x20, RZ ;  /* 0x00000020a65a7824 */ /* 0x000fe200078e00ff */
[-C--:B------:R-:W-:Y:S01]  /*0430*/  LEA R46, P6, R16, R114.reuse, 0x6 ;  /* 0x00000072102e7211 */ /* 0x080fe200078c30ff */
[----:B------:R-:W-:Y:S01]  /*0440*/  IMAD.SHL.U32 R96, R160, 0x20, RZ ;  /* 0x00000020a0607824 */ /* 0x000fe200078e00ff */
[-C--:B------:R-:W-:Y:S01]  /*0450*/  LEA R52, P2, R22, R114.reuse, 0x6 ;  /* 0x0000007216347211 */ /* 0x080fe200078430ff */
[----:B------:R-:W-:Y:S01]  /*0460*/  IMAD.SHL.U32 R84, R236, 0x20, RZ ;  /* 0x00000020ec547824 */ /* 0x000fe200078e00ff */
[-C--:B------:R-:W-:Y:S01]  /*0470*/  LEA R58, P5, R248, R114.reuse, 0x6 ;  /* 0x00000072f83a7211 */ /* 0x080fe200078a30ff */
[----:B------:R1:W4:Y:S01]  /*0480*/  LDG.E.U16 R4, desc[UR18][R38.64] ;  /* 0x0000001226047981 */ /* 0x000322000c1e1500 */
[----:B------:R-:W-:Y:S01]  /*0490*/  LEA.HI.X R51, R26, R115, RZ, 0x1, P1 ;  /* 0x000000731a337211 */ /* 0x000fe200008f0cff */
[----:B------:R-:W-:Y:S01]  /*04a0*/  IMAD.WIDE.U32 R42, R176, 0x2, R42 ;  /* 0x00000002b02a7825 */ /* 0x000fe200078e002a */
[----:B------:R-:W-:Y:S01]  /*04b0*/  LEA R68, P3, R238, R114, 0x6 ;  /* 0x00000072ee447211 */ /* 0x000fe200078630ff */
[----:B------:R-:W5:Y:S01]  /*04c0*/  LDG.E.U16 R54, desc[UR18][R54.64] ;  /* 0x0000001236367981 */ /* 0x000f62000c1e1500 */
[----:B------:R-:W-:-:S02]  /*04d0*/  LOP3.LUT R246, R155, 0x60, RZ, 0xfc, !PT ;  /* 0x000000609bf67812 */ /* 0x000fc400078efcff */
[----:B------:R-:W-:Y:S02]  /*04e0*/  LEA R64, P1, R242, R114, 0x6 ;  /* 0x00000072f2407211 */ /* 0x000fe400078230ff */
[C---:B------:R-:W-:Y:S02]  /*04f0*/  LOP3.LUT R240, R155.reuse, 0x78, RZ, 0xfc, !PT ;  /* 0x000000789bf07812 */ /* 0x040fe400078efcff */
[C---:B------:R-:W-:Y:S02]  /*0500*/  LOP3.LUT R234, R155.reuse, 0x90, RZ, 0xfc, !PT ;  /* 0x000000909bea7812 */ /* 0x040fe400078efcff */
[C---:B------:R-:W-:Y:S02]  /*0510*/  LOP3.LUT R164, R155.reuse, 0xa8, RZ, 0xfc, !PT ;  /* 0x000000a89ba47812 */ /* 0x040fe400078efcff */
[----:B------:R-:W-:Y:S02]  /*0520*/  LEA.HI.X R57, R32, R115, RZ, 0x1, P4 ;  /* 0x0000007320397211 */ /* 0x000fe400020f0cff */
[----:B------:R-:W-:-:S02]  /*0530*/  LOP3.LUT R232, R155, 0x98, RZ, 0xfc, !PT ;  /* 0x000000989be87812 */ /* 0x000fc400078efcff */
[-C--:B------:R-:W-:Y:S02]  /*0540*/  LEA.HI.X R47, R10, R115.reuse, RZ, 0x1, P6 ;  /* 0x000000730a2f7211 */ /* 0x080fe400030f0cff */
[-C--:B------:R-:W-:Y:S02]  /*0550*/  LEA.HI.X R53, R28, R115.reuse, RZ, 0x1, P2 ;  /* 0x000000731c357211 */ /* 0x080fe400010f0cff */
[-C--:B------:R-:W-:Y:S02]  /*0560*/  LEA.HI.X R59, R34, R115.reuse, RZ, 0x1, P5 ;  /* 0x00000073223b7211 */ /* 0x080fe400028f0cff */
[----:B------:R-:W-:Y:S02]  /*0570*/  LEA R76, P0, R166, R114, 0x6 ;  /* 0x00000072a64c7211 */ /* 0x000fe400078030ff */
[C---:B------:R-:W-:Y:S02]  /*0580*/  LOP3.LUT R162, R155.reuse, 0xb0, RZ, 0xfc, !PT ;  /* 0x000000b09ba27812 */ /* 0x040fe400078efcff */
[----:B------:R-:W-:Y:S01]  /*0590*/  LOP3.LUT R156, R155, 0xc8, RZ, 0xfc, !PT ;  /* 0x000000c89b9c7812 */ /* 0x000fe200078efcff */
[----:B------:R-:W-:Y:S01]  /*05a0*/  IMAD.WIDE.U32 R44, R176, 0x2, R44 ;  /* 0x00000002b02c7825 */ /* 0x000fe200078e002c */
[----:B------:R-:W-:Y:S01]  /*05b0*/  LEA.HI.X R69, R82, R115, RZ, 0x1, P3 ;  /* 0x0000007352457211 */ /* 0x000fe200018f0cff */
[----:B------:R-:W5:Y:S01]  /*05c0*/  LDG.E.U16 R21, desc[UR18][R42.64] ;  /* 0x000000122a157981 */ /* 0x000f62000c1e1500 */
[----:B------:R-:W-:-:S02]  /*05d0*/  SHF.L.U32 R74, R246, 0x5, RZ ;  /* 0x00000005f64a7819 */ /* 0x000fc400000006ff */
[----:B------:R-:W-:Y:S01]  /*05e0*/  LEA.HI.X R65, R78, R115, RZ, 0x1, P1 ;  /* 0x000000734e417211 */ /* 0x000fe200008f0cff */
[----:B-1----:R-:W-:Y:S01]  /*05f0*/  IMAD.WIDE.U32 R38, R176, 0x2, R56 ;  /* 0x00000002b0267825 */ /* 0x002fe200078e0038 */
[-C--:B------:R-:W-:Y:S01]  /*0600*/  LEA R60, P6, R246, R114.reuse, 0x6 ;  /* 0x00000072f63c7211 */ /* 0x080fe200078c30ff */
[----:B------:R1:W5:Y:S01]  /*0610*/  LDG.E.U16 R23, desc[UR18][R44.64] ;  /* 0x000000122c177981 */ /* 0x000362000c1e1500 */
[----:B------:R-:W-:Y:S01]  /*0620*/  LEA R28, P3, R160, R114, 0x6 ;  /* 0x00000072a01c7211 */ /* 0x000fe200078630ff */
[----:B------:R-:W-:Y:S01]  /*0630*/  IMAD.SHL.U32 R88, R232, 0x20, RZ ;  /* 0x00000020e8587824 */ /* 0x000fe200078e00ff */
[----:B------:R-:W-:Y:S02]  /*0640*/  LOP3.LUT R174, R155, 0xf0, RZ, 0xfc, !PT ;  /* 0x000000f09bae7812 */ /* 0x000fe400078efcff */
[----:B------:R-:W-:Y:S02]  /*0650*/  SHF.L.U32 R80, R240, 0x5, RZ ;  /* 0x00000005f0507819 */ /* 0x000fe400000006ff */
[----:B------:R-:W-:-:S02]  /*0660*/  SHF.L.U32 R86, R234, 0x5, RZ ;  /* 0x00000005ea567819 */ /* 0x000fc400000006ff */
[----:B------:R-:W-:Y:S02]  /*0670*/  SHF.L.U32 R92, R164, 0x5, RZ ;  /* 0x00000005a45c7819 */ /* 0x000fe400000006ff */
[-C--:B------:R-:W-:Y:S02]  /*0680*/  LEA R66, P2, R240, R114.reuse, 0x6 ;  /* 0x00000072f0427211 */ /* 0x080fe400078430ff */
[-C--:B------:R-:W-:Y:S02]  /*0690*/  LEA R70, P4, R236, R114.reuse, 0x6 ;  /* 0x00000072ec467211 */ /* 0x080fe400078830ff */
[-C--:B------:R-:W-:Y:S02]  /*06a0*/  LEA R72, P5, R234, R114.reuse, 0x6 ;  /* 0x00000072ea487211 */ /* 0x080fe400078a30ff */
[----:B------:R-:W-:Y:S01]  /*06b0*/  LOP3.LUT R158, R155, 0xc0, RZ, 0xfc, !PT ;  /* 0x000000c09b9e7812 */ /* 0x000fe200078efcff */
[----:B------:R-:W-:Y:S01]  /*06c0*/  IMAD.WIDE.U32 R40, R176, 0x2, R58 ;  /* 0x00000002b0287825 */ /* 0x000fe200078e003a */
[----:B------:R-:W-:Y:S01]  /*06d0*/  LEA R78, P1, R164, R114, 0x6 ;  /* 0x00000072a44e7211 */ /* 0x000fe200078230ff */
[----:B------:R0:W5:Y:S01]  /*06e0*/  LDG.E.U16 R57, desc[UR18][R38.64] ;  /* 0x0000001226397981 */ /* 0x000162000c1e1500 */
[-C--:B------:R-:W-:Y:S01]  /*06f0*/  LEA.HI.X R77, R90, R115.reuse, RZ, 0x1, P0 ;  /* 0x000000735a4d7211 */ /* 0x080fe200000f0cff */
[----:B------:R-:W-:Y:S01]  /*0700*/  IMAD.SHL.U32 R94, R162, 0x20, RZ ;  /* 0x00000020a25e7824 */ /* 0x000fe200078e00ff */
[-C--:B------:R-:W-:Y:S01]  /*0710*/  LEA.HI.X R61, R74, R115.reuse, RZ, 0x1, P6 ;  /* 0x000000734a3d7211 */ /* 0x080fe200030f0cff */
[----:B------:R-:W-:Y:S01]  /*0720*/  IMAD.SHL.U32 R100, R156, 0x20, RZ ;  /* 0x000000209c647824 */ /* 0x000fe200078e00ff */
[----:B------:R-:W-:-:S02]  /*0730*/  LEA.HI.X R29, R96, R115, RZ, 0x1, P3 ;  /* 0x00000073601d7211 */ /* 0x000fc400018f0cff */
[----:B------:R-:W-:Y:S01]  /*0740*/  LOP3.LUT R172, R155, 0xe8, RZ, 0xfc, !PT ;  /* 0x000000e89bac7812 */ /* 0x000fe200078efcff */
[----:B------:R-:W-:Y:S01]  /*0750*/  IMAD.WIDE.U32 R46, R176, 0x2, R46 ;  /* 0x00000002b02e7825 */ /* 0x000fe200078e002e */
[----:B------:R-:W-:Y:S01]  /*0760*/  SHF.L.U32 R110, R174, 0x5, RZ ;  /* 0x00000005ae6e7819 */ /* 0x000fe200000006ff */
[----:B------:R0:W5:Y:S01]  /*0770*/  LDG.E.U16 R58, desc[UR18][R40.64] ;  /* 0x00000012283a7981 */ /* 0x000162000c1e1500 */
[----:B------:R-:W-:Y:S02]  /*0780*/  LEA R74, P6, R232, R114, 0x6 ;  /* 0x00000072e84a7211 */ /* 0x000fe400078c30ff */
[-C--:B------:R-:W-:Y:S01]  /*0790*/  LEA.HI.X R67, R80, R115.reuse, RZ, 0x1, P2 ;  /* 0x0000007350437211 */ /* 0x080fe200010f0cff */
[----:B------:R-:W-:Y:S01]  /*07a0*/  IMAD.WIDE.U32 R48, R176, 0x2, R48 ;  /* 0x00000002b0307825 */ /* 0x000fe200078e0030 */
[-C--:B------:R-:W-:Y:S01]  /*07b0*/  LEA.HI.X R71, R84, R115.reuse, RZ, 0x1, P4 ;  /* 0x0000007354477211 */ /* 0x080fe200020f0cff */
[----:B------:R0:W5:Y:S01]  /*07c0*/  LDG.E.U16 R82, desc[UR18][R46.64] ;  /* 0x000000122e527981 */ /* 0x000162000c1e1500 */
[----:B------:R-:W-:-:S02]  /*07d0*/  LEA.HI.X R73, R86, R115, RZ, 0x1, P5 ;  /* 0x0000007356497211 */ /* 0x000fc400028f0cff */
[-C--:B------:R-:W-:Y:S01]  /*07e0*/  LEA.HI.X R79, R92, R115.reuse, RZ, 0x1, P1 ;  /* 0x000000735c4f7211 */ /* 0x080fe200008f0cff */
[----:B------:R-:W-:Y:S01]  /*07f0*/  IMAD.WIDE.U32 R50, R176, 0x2, R50 ;  /* 0x00000002b0327825 */ /* 0x000fe200078e0032 */
[-C--:B------:R-:W-:Y:S01]  /*0800*/  LEA R10, P3, R174, R114.reuse, 0x6 ;  /* 0x00000072ae0a7211 */ /* 0x080fe200078630ff */
[----:B------:R0:W5:Y:S01]  /*0810*/  LDG.E.U16 R83, desc[UR18][R48.64] ;  /* 0x0000001230537981 */ /* 0x000162000c1e1500 */
[----:B------:R-:W-:Y:S01]  /*0820*/  SHF.L.U32 R98, R158, 0x5, RZ ;  /* 0x000000059e627819 */ /* 0x000fe200000006ff */
[----:B-1----:R-:W-:Y:S01]  /*0830*/  IMAD.WIDE.U32 R44, R176, 0x2, R64 ;  /* 0x00000002b02c7825 */ /* 0x002fe200078e0040 */
[-C--:B------:R-:W-:Y:S01]  /*0840*/  LEA R80, P2, R162, R114.reuse, 0x6 ;  /* 0x00000072a2507211 */ /* 0x080fe200078430ff */
[----:B------:R1:W5:Y:S01]  /*0850*/  LDG.E.U16 R84, desc[UR18][R50.64] ;  /* 0x0000001232547981 */ /* 0x000362000c1e1500 */
[-C--:B------:R-:W-:Y:S01]  /*0860*/  LEA R26, P4, R158, R114.reuse, 0x6 ;  /* 0x000000729e1a7211 */ /* 0x080fe200078830ff */
[----:B0-----:R-:W-:Y:S01]  /*0870*/  IMAD.WIDE.U32 R38, R176, 0x2, R76 ;  /* 0x00000002b0267825 */ /* 0x001fe200078e004c */
[----:B------:R-:W-:Y:S01]  /*0880*/  LEA R30, P5, R156, R114, 0x6 ;  /* 0x000000729c1e7211 */ /* 0x000fe200078a30ff */
[----:B------:R0:W5:Y:S01]  /*0890*/  LDG.E.U16 R56, desc[UR18][R36.64] ;  /* 0x0000001224387981 */ /* 0x000162000c1e1500 */
[C---:B------:R-:W-:Y:S01]  /*08a0*/  LOP3.LUT R168, R155.reuse, 0xd8, RZ, 0xfc, !PT ;  /* 0x000000d89ba87812 */ /* 0x040fe200078efcff */
[----:B------:R-:W-:Y:S01]  /*08b0*/  IMAD.SHL.U32 R108, R172, 0x20, RZ ;  /* 0x00000020ac6c7824 */ /* 0x000fe200078e00ff */
[----:B------:R-:W-:Y:S01]  /*08c0*/  LOP3.LUT R170, R155, 0xe0, RZ, 0xfc, !PT ;  /* 0x000000e09baa7812 */ /* 0x000fe200078efcff */
[----:B------:R-:W-:Y:S01]  /*08d0*/  IMAD.WIDE.U32 R40, R176, 0x2, R78 ;  /* 0x00000002b0287825 */ /* 0x000fe200078e004e */
[-C--:B------:R-:W-:Y:S01]  /*08e0*/  LEA.HI.X R75, R88, R115.reuse, RZ, 0x1, P6 ;  /* 0x00000073584b7211 */ /* 0x080fe200030f0cff */
[----:B------:R-:W5:Y:S01]  /*08f0*/  LDG.E.U16 R44, desc[UR18][R44.64] ;  /* 0x000000122c2c7981 */ /* 0x000f62000c1e1500 */
[----:B------:R-:W-:-:S02]  /*0900*/  LEA.HI.X R11, R110, R115, RZ, 0x1, P3 ;  /* 0x000000736e0b7211 */ /* 0x000fc400018f0cff */
[-C--:B------:R-:W-:Y:S01]  /*0910*/  LEA.HI.X R81, R94, R115.reuse, RZ, 0x1, P2 ;  /* 0x000000735e517211 */ /* 0x080fe200010f0cff */
[----:B------:R-:W-:Y:S01]  /*0920*/  IMAD.WIDE.U32 R42, R176, 0x2, R60 ;  /* 0x00000002b02a7825 */ /* 0x000fe200078e003c */
[-C--:B------:R-:W-:Y:S01]  /*0930*/  LEA.HI.X R27, R98, R115.reuse, RZ, 0x1, P4 ;  /* 0x00000073621b7211 */ /* 0x080fe200020f0cff */
[----:B------:R0:W5:Y:S01]  /*0940*/  LDG.E.U16 R60, desc[UR18][R38.64] ;  /* 0x00000012263c7981 */ /* 0x000162000c1e1500 */
[-C--:B------:R-:W-:Y:S01]  /*0950*/  LEA.HI.X R31, R100, R115.reuse, RZ, 0x1, P5 ;  /* 0x00000073641f7211 */ /* 0x080fe200028f0cff */
[----:B------:R-:W-:Y:S01]  /*0960*/  IMAD.WIDE.U32 R46, R176, 0x2, R66 ;  /* 0x00000002b02e7825 */ /* 0x000fe200078e0042 */
[C---:B------:R-:W-:Y:S01]  /*0970*/  SHF.L.U32 R104, R168.reuse, 0x5, RZ ;  /* 0x00000005a8687819 */ /* 0x040fe200000006ff */
[----:B------:R0:W5:Y:S01]  /*0980*/  LDG.E.U16 R45, desc[UR18][R40.64] ;  /* 0x00000012282d7981 */ /* 0x000162000c1e1500 */
[-C--:B------:R-:W-:Y:S01]  /*0990*/  LEA R34, P0, R168, R114.reuse, 0x6 ;  /* 0x00000072a8227211 */ /* 0x080fe200078030ff */
[----:B------:R-:W-:Y:S01]  /*09a0*/  IMAD.WIDE.U32 R48, R176, 0x2, R68 ;  /* 0x00000002b0307825 */ /* 0x000fe200078e0044 */
[-C--:B------:R-:W-:Y:S01]  /*09b0*/  LEA R8, P2, R172, R114.reuse, 0x6 ;  /* 0x00000072ac087211 */ /* 0x080fe200078430ff */
[----:B------:R-:W5:Y:S01]  /*09c0*/  LDG.E.U16 R46, desc[UR18][R46.64] ;  /* 0x000000122e2e7981 */ /* 0x000f62000c1e1500 */
[C---:B------:R-:W-:Y:S01]  /*09d0*/  LOP3.LUT R154, R155.reuse, 0xd0, RZ, 0xfc, !PT ;  /* 0x000000d09b9a7812 */ /* 0x040fe200078efcff */
[----:B-1----:R-:W-:Y:S01]  /*09e0*/  IMAD.WIDE.U32 R50, R176, 0x2, R70 ;  /* 0x00000002b0327825 */ /* 0x002fe200078e0046 */
[----:B------:R-:W-:Y:S01]  /*09f0*/  LOP3.LUT R155, R155, 0xf8, RZ, 0xfc, !PT ;  /* 0x000000f89b9b7812 */ /* 0x000fe200078efcff */
[----:B------:R-:W5:Y:S01]  /*0a00*/  LDG.E.U16 R48, desc[UR18][R48.64] ;  /* 0x0000001230307981 */ /* 0x000f62000c1e1500 */
[C---:B------:R-:W-:Y:S01]  /*0a10*/  LEA R24, P1, R170.reuse, R114, 0x6 ;  /* 0x00000072aa187211 */ /* 0x040fe200078230ff */
[----:B------:R-:W-:Y:S01]  /*0a20*/  IMAD.SHL.U32 R106, R170, 0x20, RZ ;  /* 0x00000020aa6a7824 */ /* 0x000fe200078e00ff */
[-C--:B------:R-:W-:Y:S01]  /*0a30*/  LEA.HI.X R35, R104, R115.reuse, RZ, 0x1, P0 ;  /* 0x0000007368237211 */ /* 0x080fe200000f0cff */
[----:B0-----:R-:W-:Y:S01]  /*0a40*/  IMAD.WIDE.U32 R36, R176, 0x2, R74 ;  /* 0x00000002b0247825 */ /* 0x001fe200078e004a */
[-C--:B------:R-:W-:Y:S01]  /*0a50*/  LEA.HI.X R9, R108, R115.reuse, RZ, 0x1, P2 ;  /* 0x000000736c097211 */ /* 0x080fe200010f0cff */
[----:B------:R-:W5:Y:S02]  /*0a60*/  LDG.E.U16 R50, desc[UR18][R50.64] ;  /* 0x0000001232327981 */ /* 0x000f64000c1e1500 */
[----:B------:R-:W-:Y:S01]  /*0a70*/  IMAD.WIDE.U32 R38, R176, 0x2, R10 ;  /* 0x00000002b0267825 */ /* 0x000fe200078e000a */
[----:B------:R-:W-:Y:S01]  /*0a80*/  LEA R40, P0, R12, R62, 0x4 ;  /* 0x0000003e0c287211 */ /* 0x000fe200078020ff */
[----:B------:R0:W5:Y:S01]  /*0a90*/  LDG.E.U16 R55, desc[UR18][R36.64] ;  /* 0x0000001224377981 */ /* 0x000162000c1e1500 */
[-C--:B------:R-:W-:Y:S01]  /*0aa0*/  LEA R32, P6, R154, R114.reuse, 0x6 ;  /* 0x000000729a207211 */ /* 0x080fe200078c30ff */
[----:B------:R-:W-:Y:S01]  /*0ab0*/  IMAD.WIDE.U32 R28, R176, 0x2, R28 ;  /* 0x00000002b01c7825 */ /* 0x000fe200078e001c */
[----:B------:R-:W-:Y:S01]  /*0ac0*/  LEA R2, P4, R155, R114, 0x6 ;  /* 0x000000729b027211 */ /* 0x000fe200078830ff */
[----:B------:R-:W5:Y:S01]  /*0ad0*/  LDG.E.U16 R59, desc[UR18][R42.64] ;  /* 0x000000122a3b7981 */ /* 0x000f62000c1e1500 */
[----:B------:R-:W-:Y:S01]  /*0ae0*/  LEA.HI.X R25, R106, R115, RZ, 0x1, P1 ;  /* 0x000000736a197211 */ /* 0x000fe200008f0cff */
[----:B------:R-:W-:-:S02]  /*0af0*/  IMAD.WIDE.U32 R26, R176, 0x2, R26 ;  /* 0x00000002b01a7825 */ /* 0x000fc400078e001a */
[----:B------:R-:W5:Y:S02]  /*0b00*/  LDG.E.U16 R47, desc[UR18][R28.64] ;  /* 0x000000121c2f7981 */ /* 0x000f64000c1e1500 */
[----:B------:R-:W-:Y:S02]  /*0b10*/  IMAD.WIDE.U32 R30, R176, 0x2, R30 ;  /* 0x00000002b01e7825 */ /* 0x000fe400078e001e */
[----:B------:R1:W5:Y:S02]  /*0b20*/  LDG.E.U16 R49, desc[UR18][R26.64] ;  /* 0x000000121a317981 */ /* 0x000364000c1e1500 */
[----:B------:R-:W-:Y:S02]  /*0b30*/  IMAD.SHL.U32 R10, R12, 0x8, RZ ;  /* 0x000000080c0a7824 */ /* 0x000fe400078e00ff */
[----:B------:R-:W-:Y:S01]  /*0b40*/  IMAD.SHL.U32 R102, R154, 0x20, RZ ;  /* 0x000000209a667824 */ /* 0x000fe200078e00ff */
[----:B------:R1:W5:Y:S01]  /*0b50*/  LDG.E.U16 R51, desc[UR18][R30.64] ;  /* 0x000000121e337981 */ /* 0x000362000c1e1500 */
[----:B------:R-:W-:Y:S01]  /*0b60*/  IMAD.SHL.U32 R112, R155, 0x20, RZ ;  /* 0x000000209b707824 */ /* 0x000fe200078e00ff */
[----:B------:R-:W-:Y:S01]  /*0b70*/  LEA.HI.X R41, R10, R63, RZ, 0x1, P0 ;  /* 0x0000003f0a297211 */ /* 0x000fe200000f0cff */
[----:B0-----:R-:W-:Y:S01]  /*0b80*/  IMAD.WIDE.U32 R36, R176, 0x2, R8 ;  /* 0x00000002b0247825 */ /* 0x001fe200078e0008 */
[C---:B------:R-:W-:Y:S01]  /*0b90*/  SHF.L.U32 R9, R7.reuse, 0x8, RZ ;  /* 0x0000000807097819 */ /* 0x040fe200000006ff */
[----:B------:R-:W5:Y:S01]  /*0ba0*/  LDG.E.U16 R38, desc[UR18][R38.64] ;  /* 0x0000001226267981 */ /* 0x000f62000c1e1500 */
[-C--:B-1----:R-:W-:Y:S01]  /*0bb0*/  LEA R26, P0, R7, R62.reuse, 0x9 ;  /* 0x0000003e071a7211 */ /* 0x082fe200078048ff */
[C---:B------:R-:W-:Y:S01]  /*0bc0*/  IMAD.SHL.U32 R15, R6.reuse, 0x100, RZ ;  /* 0x00000100060f7824 */ /* 0x040fe200078e00ff */
[-C--:B------:R-:W-:Y:S01]  /*0bd0*/  LEA R28, P1, R6, R62.reuse, 0x9 ;  /* 0x0000003e061c7211 */ /* 0x080fe200078248ff */
[C---:B------:R-:W-:Y:S01]  /*0be0*/  IMAD.SHL.U32 R17, R5.reuse, 0x100, RZ ;  /* 0x0000010005117824 */ /* 0x040fe200078e00ff */
[----:B------:R-:W-:Y:S01]  /*0bf0*/  LEA R30, P2, R5, R62, 0x9 ;  /* 0x0000003e051e7211 */ /* 0x000fe200078448ff */
[----:B------:R-:W-:Y:S01]  /*0c00*/  IMAD.WIDE.U32 R52, R176, 0x2, R52 ;  /* 0x00000002b0347825 */ /* 0x000fe200078e0034 */
[-C--:B------:R-:W-:Y:S01]  /*0c10*/  LEA.HI.X R33, R102, R115.reuse, RZ, 0x1, P6 ;  /* 0x0000007366217211 */ /* 0x080fe200030f0cff */
[----:B------:R-:W5:Y:S01]  /*0c20*/  LDG.E.U16 R36, desc[UR18][R36.64] ;  /* 0x0000001224247981 */ /* 0x000f62000c1e1500 */
[----:B------:R-:W-:Y:S01]  /*0c30*/  LEA.HI.X R3, R112, R115, RZ, 0x1, P4 ;  /* 0x0000007370037211 */ /* 0x000fe200020f0cff */
[----:B------:R-:W-:Y:S01]  /*0c40*/  IMAD.WIDE.U32 R24, R176, 0x2, R24 ;  /* 0x00000002b0187825 */ /* 0x000fe200078e0018 */
[-C--:B------:R-:W-:Y:S01]  /*0c50*/  LEA.HI.X R27, R9, R63.reuse, RZ, 0x1, P0 ;  /* 0x0000003f091b7211 */ /* 0x080fe200000f0cff */
[----:B------:R0:W5:Y:S01]  /*0c60*/  LDG.E.U16 R85, desc[UR18][R52.64] ;  /* 0x0000001234557981 */ /* 0x000162000c1e1500 */
[----:B------:R-:W-:-:S02]  /*0c70*/  LEA.HI.X R29, R15, R63, RZ, 0x1, P1 ;  /* 0x0000003f0f1d7211 */ /* 0x000fc400008f0cff */
[----:B------:R-:W-:Y:S01]  /*0c80*/  LEA.HI.X R31, R17, R63, RZ, 0x1, P2 ;  /* 0x0000003f111f7211 */ /* 0x000fe200010f0cff */
[C---:B------:R-:W-:Y:S01]  /*0c90*/  IMAD.WIDE.U32 R42, R176.reuse, 0x2, R80 ;  /* 0x00000002b02a7825 */ /* 0x040fe200078e0050 */
[----:B------:R1:W5:Y:S03]  /*0ca0*/  LDG.E.U16 R8, desc[UR18][R24.64] ;  /* 0x0000001218087981 */ /* 0x000366000c1e1500 */
[C---:B------:R-:W-:Y:S02]  /*0cb0*/  IMAD.WIDE.U32 R32, R176.reuse, 0x2, R32 ;  /* 0x00000002b0207825 */ /* 0x040fe400078e0020 */
[----:B------:R-:W5:Y:S02]  /*0cc0*/  LDG.E.U16 R42, desc[UR18][R42.64] ;  /* 0x000000122a2a7981 */ /* 0x000f64000c1e1500 */
[C---:B0-----:R-:W-:Y:S02]  /*0cd0*/  IMAD.WIDE.U32 R52, R176.reuse, 0x2, R72 ;  /* 0x00000002b0347825 */ /* 0x041fe400078e0048 */
[----:B------:R-:W5:Y:S02]  /*0ce0*/  LDG.E.U16 R32, desc[UR18][R32.64] ;  /* 0x0000001220207981 */ /* 0x000f64000c1e1500 */
[----:B------:R-:W-:-:S02]  /*0cf0*/  IMAD.WIDE.U32 R34, R176, 0x2, R34 ;  /* 0x00000002b0227825 */ /* 0x000fc400078e0022 */
[----:B------:R-:W5:Y:S02]  /*0d00*/  LDG.E.U16 R52, desc[UR18][R52.64] ;  /* 0x0000001234347981 */ /* 0x000f64000c1e1500 */
[C---:B------:R-:W-:Y:S02]  /*0d10*/  IMAD.WIDE.U32 R2, R176.reuse, 0x2, R2 ;  /* 0x00000002b0027825 */ /* 0x040fe400078e0002 */
[----:B------:R-:W5:Y:S02]  /*0d20*/  LDG.E.U16 R34, desc[UR18][R34.64] ;  /* 0x0000001222227981 */ /* 0x000f64000c1e1500 */
[C---:B-1----:R-:W-:Y:S02]  /*0d30*/  IMAD.WIDE.U32 R24, R176.reuse, 0x2, R40 ;  /* 0x00000002b0187825 */ /* 0x042fe400078e0028 */
[----:B------:R-:W5:Y:S02]  /*0d40*/  LDG.E.U16 R2, desc[UR18][R2.64] ;  /* 0x0000001202027981 */ /* 0x000f64000c1e1500 */
[----:B------:R-:W-:-:S02]  /*0d50*/  IMAD.WIDE.U32 R26, R176, 0x2, R26 ;  /* 0x00000002b01a7825 */ /* 0x000fc400078e001a */
[----:B------:R-:W5:Y:S02]  /*0d60*/  LDG.E.U16 R33, desc[UR18][R24.64] ;  /* 0x0000001218217981 */ /* 0x000f64000c1e1500 */
[C---:B------:R-:W-:Y:S02]  /*0d70*/  IMAD.WIDE.U32 R28, R176.reuse, 0x2, R28 ;  /* 0x00000002b01c7825 */ /* 0x040fe400078e001c */
[----:B------:R-:W5:Y:S02]  /*0d80*/  LDG.E.U16 R35, desc[UR18][R24.64+0x80] ;  /* 0x0000801218237981 */ /* 0x000f64000c1e1500 */
[----:B------:R-:W-:Y:S02]  /*0d90*/  IMAD.WIDE.U32 R30, R176, 0x2, R30 ;  /* 0x00000002b01e7825 */ /* 0x000fe400078e001e */
[----:B------:R-:W5:Y:S04]  /*0da0*/  LDG.E.U16 R39, desc[UR18][R24.64+0x100] ;  /* 0x0001001218277981 */ /* 0x000f68000c1e1500 */
        /* <DEDUP_REMOVED lines=24> */
[----:B------:R0:W5:Y:S04]  /*0f30*/  LDG.E.U16 R75, desc[UR18][R28.64+0x1c0] ;  /* 0x0001c0121c4b7981 */ /* 0x000168000c1e1500 */
[----:B------:R-:W5:Y:S04]  /*0f40*/  LDG.E.U16 R77, desc[UR18][R30.64+0x40] ;  /* 0x000040121e4d7981 */ /* 0x000f68000c1e1500 */
[----:B------:R-:W5:Y:S04]  /*0f50*/  LDG.E.U16 R79, desc[UR18][R30.64+0xc0] ;  /* 0x0000c0121e4f7981 */ /* 0x000f68000c1e1500 */
[----:B------:R-:W5:Y:S04]  /*0f60*/  LDG.E.U16 R24, desc[UR18][R30.64+0x140] ;  /* 0x000140121e187981 */ /* 0x000f68000c1e1500 */
[----:B------:R-:W5:Y:S01]  /*0f70*/  LDG.E.U16 R25, desc[UR18][R30.64+0x1c0] ;  /* 0x0001c0121e197981 */ /* 0x000f62000c1e1500 */
[----:B------:R-:W1:Y:S01]  /*0f80*/  S2UR UR16, SR_CgaCtaId ;  /* 0x00000000001079c3 */ /* 0x000e620000008800 */
[C---:B------:R-:W-:Y:S01]  /*0f90*/  LOP3.LUT R11, R13.reuse, 0xc0, RZ, 0xc0, !PT ;  /* 0x000000c00d0b7812 */ /* 0x040fe200078ec0ff */
[----:B0-----:R-:W-:Y:S01]  /*0fa0*/  IMAD R29, R12, 0x2, R176 ;  /* 0x000000020c1d7824 */ /* 0x001fe200078e02b0 */
[----:B------:R-:W-:Y:S01]  /*0fb0*/  SHF.L.U32 R26, R13, 0x1, RZ ;  /* 0x000000010d1a7819 */ /* 0x000fe200000006ff */
[----:B------:R-:W-:Y:S01]  /*0fc0*/  UMOV UR4, 0x400 ;  /* 0x0000040000047882 */ /* 0x000fe20000000000 */
[----:B------:R-:W-:Y:S01]  /*0fd0*/  SHF.R.U32.HI R27, RZ, 0x2, R11 ;  /* 0x00000002ff1b7819 */ /* 0x000fe2000001160b */
[----:B------:R-:W-:-:S03]  /*0fe0*/  IMAD.SHL.U32 R29, R29, 0x2, RZ ;  /* 0x000000021d1d7824 */ /* 0x000fc600078e00ff */
[----:B------:R-:W-:Y:S02]  /*0ff0*/  LOP3.LUT R27, R27, 0x1fe, R26, 0x78, !PT ;  /* 0x000001fe1b1b7812 */ /* 0x000fe400078e781a */
[----:B------:R-:W-:Y:S02]  /*1000*/  SHF.R.U32.HI R26, RZ, 0x1, R12 ;  /* 0x00000001ff1a7819 */ /* 0x000fe4000001160c */
[----:B------:R-:W-:Y:S02]  /*1010*/  SHF.R.U32.HI R28, RZ, 0x5, R13 ;  /* 0x00000005ff1c7819 */ /* 0x000fe4000001160d */
[----:B------:R-:W-:Y:S01]  /*1020*/  LOP3.LUT R29, R29, R26, RZ, 0x3c, !PT ;  /* 0x0000001a1d1d7212 */ /* 0x000fe200078e3cff */
[----:B-1----:R-:W-:Y:S01]  /*1030*/  ULEA UR16, UR16, UR4, 0x18 ;  /* 0x0000000410107291 */ /* 0x002fe2000f8ec03f */
[----:B------:R-:W-:-:S08]  /*1040*/  R2UR UR4, R28 ;  /* 0x000000001c0472ca */ /* 0x000fd000000e0000 */
[----:B---3--:R0:W-:Y:S04]  /*1050*/  STS.U16 [R27+UR16], R0 ;  /* 0x000000001b007988 */ /* 0x0081e80008000410 */
[----:B----4-:R-:W-:Y:S01]  /*1060*/  STS.U16 [R27+UR16+0x200], R4 ;  /* 0x000200041b007988 */ /* 0x010fe20008000410 */
[----:B0-----:R-:W-:-:S03]  /*1070*/  LOP3.LUT R0, R29, 0x40, RZ, 0x3c, !PT ;  /* 0x000000401d007812 */ /* 0x001fc600078e3cff */
[----:B--2---:R-:W-:Y:S04]  /*1080*/  STS.U16 [R27+UR16+0x400], R19 ;  /* 0x000400131b007988 */ /* 0x004fe80008000410 */
[----:B-----5:R-:W-:Y:S04]  /*1090*/  STS.U16 [R27+UR16+0x600], R21 ;  /* 0x000600151b007988 */ /* 0x020fe80008000410 */
[----:B------:R-:W-:Y:S04]  /*10a0*/  STS.U16 [R27+UR16+0x800], R23 ;  /* 0x000800171b007988 */ /* 0x000fe80008000410 */
        /* <DEDUP_REMOVED lines=43> */
[----:B------:R0:W-:Y:S04]  /*1360*/  STS.U16 [R0+UR16+0x4000], R3 ;  /* 0x0040000300007988 */ /* 0x0001e80008000410 */
[----:B------:R-:W-:Y:S04]  /*1370*/  STS.U16 [R0+UR16+0x5000], R37 ;  /* 0x0050002500007988 */ /* 0x000fe80008000410 */
[----:B------:R-:W-:Y:S01]  /*1380*/  STS.U16 [R0+UR16+0x6000], R40 ;  /* 0x0060002800007988 */ /* 0x000fe20008000410 */
[----:B------:R-:W-:Y:S01]  /*1390*/  UIADD3 UR5, UR16, 0x4000, URZ ;  /* 0x0000400010057890 */ /* 0x000fe2000fffe03f */
[----:B0-----:R-:W0:Y:S02]  /*13a0*/  LDC.64 R2, c[0x0][0x220] ;  /* 0x00008800ff027b82 */ /* 0x001e240000000a00 */
        /* <DEDUP_REMOVED lines=12> */
[----:B------:R1:W-:Y:S01]  /*1470*/  STS.U16 [R0+UR16+0x7c00], R25 ;  /* 0x007c001900007988 */ /* 0x0003e20008000410 */
[----:B------:R-:W-:Y:S01]  /*1480*/  BAR.SYNC.DEFER_BLOCKING 0x0 ;  /* 0x0000000000007b1d */ /* 0x000fe20000010000 */
[----:B------:R-:W-:-:S02]  /*1490*/  USHF.L.U32 UR4, UR4, 0x6, URZ ;  /* 0x0000000604047899 */ /* 0x000fc4000800063f */
[----:B------:R-:W-:Y:S02]  /*14a0*/  USHF.R.U32.HI UR6, URZ, 0x4, UR5 ;  /* 0x000000043f067899 */ /* 0x000fe40008011605 */
[----:B------:R-:W-:Y:S02]  /*14b0*/  ULOP3.LUT UR5, UR4, 0x100, URZ, 0xc0, !UPT ;  /* 0x0000010004057892 */ /* 0x000fe4000f8ec03f */
[----:B------:R-:W-:Y:S02]  /*14c0*/  USGXT.U32 UR4, UR6, 0xe ;  /* 0x0000000e0604789a */ /* 0x000fe40008000000 */
[----:B------:R-:W-:Y:S02]  /*14d0*/  ULEA.HI UR5, UR16, UR5, URZ, 0x1c ;  /* 0x0000000510057291 */ /* 0x000fe4000f8fe03f */
[----:B------:R-:W-:Y:S02]  /*14e0*/  ULOP3.LUT UR10, UR4, 0x1000000, URZ, 0xfc, !UPT ;  /* 0x01000000040a7892 */ /* 0x000fe4000f8efc3f */
[----:B------:R-:W-:Y:S01]  /*14f0*/  ULOP3.LUT UR8, UR5, 0x3fff, URZ, 0xc0, !UPT ;  /* 0x00003fff05087892 */ /* 0x000fe2000f8ec03f */
[----:B------:R-:W-:Y:S01]  /*1500*/  UMOV UR11, 0x40000040 ;  /* 0x40000040000b7882 */ /* 0x000fe20000000000 */
[----:B------:R-:W-:Y:S01]  /*1510*/  UMOV UR9, 0x80000020 ;  /* 0x8000002000097882 */ /* 0x000fe20000000000 */
[----:B-1----:R-:W-:-:S06]  /*1520*/  WARPGROUP.ARRIVE ;  /* 0x00000000000079c5 */ /* 0x002fcc0000000000 */
[----:B------:R-:W-:Y:S01]  /*1530*/  HGMMA.64x256x16.F32 R24, gdesc[UR8].tnspB, RZ, !UPT, gsb0 ;  /* 0x43e00000081879f0 */ /* 0x000fe2000c0008ff */
[----:B------:R-:W-:Y:S01]  /*1540*/  UIADD3 UR12, UP0, UR8, 0x2, URZ ;  /* 0x00000002080c7890 */ /* 0x000fe2000ff1e03f */
[----:B------:R-:W-:Y:S01]  /*1550*/  UMOV UR6, URZ ;  /* 0x0000003f00067c82 */ /* 0x000fe20008000000 */
[----:B------:R-:W-:Y:S01]  /*1560*/  UMOV UR14, 0x1000080 ;  /* 0x01000080000e7882 */ /* 0x000fe20000000000 */
[----:B------:R-:W-:Y:S01]  /*1570*/  UMOV UR15, 0x40000040 ;  /* 0x40000040000f7882 */ /* 0x000fe20000000000 */
[----:B------:R-:W-:Y:S01]  /*1580*/  UMOV UR5, URZ ;  /* 0x0000003f00057c82 */ /* 0x000fe20008000000 */
[----:B------:R-:W-:Y:S02]  /*1590*/  UIADD3.X UR13, UR6, -0x7fffffe0, URZ, UP0, !UPT ;  /* 0x80000020060d7890 */ /* 0x000fe400087fe43f */
[----:B------:R-:W-:Y:S01]  /*15a0*/  UIADD3.64 UR14, UR4, UR14, URZ ;  /* 0x0000000e040e7297 */ /* 0x000fe2000fffe03f */
[C---:B------:R-:W-:Y:S01]  /*15b0*/  IMAD.SHL.U32 R0, R13.reuse, 0x20, RZ ;  /* 0x000000200d007824 */ /* 0x040fe200078e00ff */
[----:B------:R-:W-:Y:S01]  /*15c0*/  SHF.R.S32.HI R21, RZ, 0x5, R13 ;  /* 0x00000005ff157819 */ /* 0x000fe2000001140d */
[C---:B------:R-:W-:Y:S01]  /*15d0*/  IMAD.SHL.U32 R4, R13.reuse, 0x200, RZ ;  /* 0x000002000d047824 */ /* 0x040fe200078e00ff */
[----:B------:R-:W-:-:S02]  /*15e0*/  SHF.L.U32 R19, R13, 0x4, RZ ;  /* 0x000000040d137819 */ /* 0x000fc400000006ff */
[----:B------:R-:W-:Y:S02]  /*15f0*/  LOP3.LUT R0, R0, 0x60, RZ, 0xc0, !PT ;  /* 0x0000006000007812 */ /* 0x000fe400078ec0ff */
[----:B------:R-:W-:Y:S02]  /*1600*/  SGXT R21, R21, 0x1 ;  /* 0x000000011515781a */ /* 0x000fe40000000200 */
[----:B------:R-:W-:Y:S02]  /*1610*/  LOP3.LUT R8, R4, 0x3000, RZ, 0xc0, !PT ;  /* 0x0000300004087812 */ /* 0x000fe400078ec0ff */
[----:B------:R-:W-:Y:S02]  /*1620*/  LOP3.LUT R4, R0, 0xf80, R19, 0xf8, !PT ;  /* 0x00000f8000047812 */ /* 0x000fe400078ef813 */
[----:B------:R-:W-:Y:S02]  /*1630*/  SHF.R.S32.HI R13, RZ, 0x2, R13 ;  /* 0x00000002ff0d7819 */ /* 0x000fe4000001140d */
[----:B------:R-:W-:Y:S01]  /*1640*/  LOP3.LUT R0, R21, 0x4010, RZ, 0xc0, !PT ;  /* 0x0000401015007812 */ /* 0x000fe200078ec0ff */
[----:B------:R-:W-:Y:S01]  /*1650*/  UIADD3.64 UR8, UR12, 0x1fe, URZ ;  /* 0x000001fe0c087897 */ /* 0x000fe2000fffe03f */
[----:B------:R-:W-:-:S02]  /*1660*/  SGXT R13, R13, 0x1 ;  /* 0x000000010d0d781a */ /* 0x000fc40000000200 */
[----:B0-----:R-:W-:Y:S01]  /*1670*/  LEA R12, P0, R12, R2, 0x5 ;  /* 0x000000020c0c7211 */ /* 0x001fe200078028ff */
[----:B------:R-:W-:Y:S01]  /*1680*/  IMAD R0, R11, 0x2, R0 ;  /* 0x000000020b007824 */ /* 0x000fe200078e0200 */
[----:B------:R-:W-:Y:S02]  /*1690*/  LOP3.LUT R8, R8, 0x70, R19, 0xf8, !PT ;  /* 0x0000007008087812 */ /* 0x000fe400078ef813 */
[----:B------:R-:W-:Y:S01]  /*16a0*/  LOP3.LUT R4, R4, 0x4010, R13, 0xf8, !PT ;  /* 0x0000401004047812 */ /* 0x000fe200078ef80d */
[----:B------:R-:W-:Y:S02]  /*16b0*/  WARPGROUP.DEPBAR.LE gsb0, 0x0 ;  /* 0x00008000000079c5 */ /* 0x000fe40000010000 */
[----:B------:R-:W-:-:S06]  /*16c0*/  WARPGROUP.ARRIVE ;  /* 0x00000000000079c5 */ /* 0x000fcc0000000000 */
[----:B------:R-:W-:Y:S01]  /*16d0*/  HGMMA.64x256x16.F32 R24, gdesc[UR12].tnspB, R24, gsb0 ;  /* 0x43e000000c1879f0 */ /* 0x000fe20008000818 */
[-C--:B------:R-:W-:Y:S02]  /*16e0*/  LEA.HI.X R13, R10, R3.reuse, RZ, 0x2, P0 ;  /* 0x000000030a0d7211 */ /* 0x080fe400000f14ff */
[----:B------:R-:W-:Y:S02]  /*16f0*/  LOP3.LUT R0, R0, R8, RZ, 0x3c, !PT ;  /* 0x0000000800007212 */ /* 0x000fe400078e3cff */
[-C--:B------:R-:W-:Y:S02]  /*1700*/  LEA R10, P2, R7, R2.reuse, 0xa ;  /* 0x00000002070a7211 */ /* 0x080fe400078450ff */
[-C--:B------:R-:W-:Y:S02]  /*1710*/  LEA R8, P3, R6, R2.reuse, 0xa ;  /* 0x0000000206087211 */ /* 0x080fe400078650ff */
[----:B------:R-:W-:Y:S02]  /*1720*/  LEA R6, P4, R5, R2, 0xa ;  /* 0x0000000205067211 */ /* 0x000fe400078850ff */
[----:B------:R-:W-:Y:S01]  /*1730*/  LEA.HI.X R11, R9, R3, RZ, 0x2, P2 ;  /* 0x00000003090b7211 */ /* 0x000fe200010f14ff */
[----:B------:R-:W-:Y:S01]  /*1740*/  IMAD.SHL.U32 R159, R16, 0x100, RZ ;  /* 0x00000100109f7824 */ /* 0x000fe200078e00ff */
[----:B------:R-:W-:-:S02]  /*1750*/  SHF.L.U32 R19, R14, 0x8, RZ ;  /* 0x000000080e137819 */ /* 0x000fc400000006ff */
[-C--:B------:R-:W-:Y:S02]  /*1760*/  LEA.HI.X R9, R15, R3.reuse, RZ, 0x2, P3 ;  /* 0x000000030f097211 */ /* 0x080fe400018f14ff */
[-C--:B------:R-:W-:Y:S01]  /*1770*/  LEA R14, P5, R14, R2.reuse, 0xa ;  /* 0x000000020e0e7211 */ /* 0x080fe200078a50ff */
[----:B------:R-:W-:Y:S01]  /*1780*/  IMAD.SHL.U32 R161, R18, 0x100, RZ ;  /* 0x0000010012a17824 */ /* 0x000fe200078e00ff */
[-C--:B------:R-:W-:Y:S01]  /*1790*/  LEA R16, P6, R16, R2.reuse, 0xa ;  /* 0x0000000210107211 */ /* 0x080fe200078c50ff */
[----:B------:R-:W-:Y:S01]  /*17a0*/  IMAD.WIDE.U32 R12, R176, 0x4, R12 ;  /* 0x00000004b00c7825 */ /* 0x000fe200078e000c */
[-C--:B------:R-:W-:Y:S02]  /*17b0*/  LEA.HI.X R7, R17, R3.reuse, RZ, 0x2, P4 ;  /* 0x0000000311077211 */ /* 0x080fe400020f14ff */
[----:B------:R-:W-:Y:S01]  /*17c0*/  LEA R18, P0, R18, R2, 0xa ;  /* 0x0000000212127211 */ /* 0x000fe200078050ff */
[----:B------:R-:W-:Y:S01]  /*17d0*/  IMAD.WIDE.U32 R10, R176, 0x4, R10 ;  /* 0x00000004b00a7825 */ /* 0x000fe200078e000a */
[----:B------:R-:W-:-:S02]  /*17e0*/  LEA.HI.X R15, R19, R3, RZ, 0x2, P5 ;  /* 0x00000003130f7211 */ /* 0x000fc400028f14ff */
[----:B------:R-:W-:Y:S01]  /*17f0*/  SHF.L.U32 R21, R20, 0x8, RZ ;  /* 0x0000000814157819 */ /* 0x000fe200000006ff */
[----:B------:R-:W-:Y:S01]  /*1800*/  IMAD.WIDE.U32 R8, R176, 0x4, R8 ;  /* 0x00000004b0087825 */ /* 0x000fe200078e0008 */
[-C--:B------:R-:W-:Y:S02]  /*1810*/  LEA.HI.X R17, R159, R3.reuse, RZ, 0x2, P6 ;  /* 0x000000039f117211 */ /* 0x080fe400030f14ff */
[-C--:B------:R-:W-:Y:S01]  /*1820*/  LEA R20, P1, R20, R2.reuse, 0xa ;  /* 0x0000000214147211 */ /* 0x080fe200078250ff */
[C---:B------:R-:W-:Y:S01]  /*1830*/  IMAD.SHL.U32 R23, R22.reuse, 0x100, RZ ;  /* 0x0000010016177824 */ /* 0x040fe200078e00ff */
[-C--:B------:R-:W-:Y:S01]  /*1840*/  LEA R22, P2, R22, R2.reuse, 0xa ;  /* 0x0000000216167211 */ /* 0x080fe200078450ff */
[----:B------:R-:W-:Y:S01]  /*1850*/  IMAD.WIDE.U32 R6, R176, 0x4, R6 ;  /* 0x00000004b0067825 */ /* 0x000fe200078e0006 */
[----:B------:R-:W-:Y:S02]  /*1860*/  SHF.L.U32 R157, R250, 0x8, RZ ;  /* 0x00000008fa9d7819 */ /* 0x000fe400000006ff */
[----:B------:R-:W-:Y:S01]  /*1870*/  LEA.HI.X R19, R161, R3, RZ, 0x2, P0 ;  /* 0x00000003a1137211 */ /* 0x000fe200000f14ff */
[----:B------:R-:W-:Y:S01]  /*1880*/  IMAD.SHL.U32 R153, R152, 0x100, RZ ;  /* 0x0000010098997824 */ /* 0x000fe200078e00ff */
[-C--:B------:R-:W-:Y:S01]  /*1890*/  LEA R250, P4, R250, R2.reuse, 0xa ;  /* 0x00000002fafa7211 */ /* 0x080fe200078850ff */
[----:B------:R-:W-:Y:S01]  /*18a0*/  IMAD.SHL.U32 R5, R248, 0x100, RZ ;  /* 0x00000100f8057824 */ /* 0x000fe200078e00ff */
[----:B------:R-:W-:-:S02]  /*18b0*/  LEA R152, P3, R152, R2, 0xa ;  /* 0x0000000298987211 */ /* 0x000fc400078650ff */
[-C--:B------:R-:W-:Y:S01]  /*18c0*/  LEA.HI.X R21, R21, R3.reuse, RZ, 0x2, P1 ;  /* 0x0000000315157211 */ /* 0x080fe200008f14ff */
[----:B------:R-:W-:Y:S01]  /*18d0*/  IMAD.SHL.U32 R159, R246, 0x100, RZ ;  /* 0x00000100f69f7824 */ /* 0x000fe200078e00ff */
[-C--:B------:R-:W-:Y:S02]  /*18e0*/  LEA R248, P5, R248, R2.reuse, 0xa ;  /* 0x00000002f8f87211 */ /* 0x080fe400078a50ff */
[-C--:B------:R-:W-:Y:S02]  /*18f0*/  LEA.HI.X R23, R23, R3.reuse, RZ, 0x2, P2 ;  /* 0x0000000317177211 */ /* 0x080fe400010f14ff */
[-C--:B------:R-:W-:Y:S02]  /*1900*/  LEA.HI.X R251, R157, R3.reuse, RZ, 0x2, P4 ;  /* 0x000000039dfb7211 */ /* 0x080fe400020f14ff */
[----:B------:R-:W-:Y:S02]  /*1910*/  LEA R246, P6, R246, R2, 0xa ;  /* 0x00000002f6f67211 */ /* 0x000fe400078c50ff */
[----:B------:R-:W-:-:S02]  /*1920*/  LEA.HI.X R153, R153, R3, RZ, 0x2, P3 ;  /* 0x0000000399997211 */ /* 0x000fc400018f14ff */
[----:B------:R-:W-:Y:S01]  /*1930*/  SHF.L.U32 R161, R244, 0x8, RZ ;  /* 0x00000008f4a17819 */ /* 0x000fe200000006ff */
[----:B------:R-:W-:Y:S01]  /*1940*/  IMAD.SHL.U32 R171, R242, 0x100, RZ ;  /* 0x00000100f2ab7824 */ /* 0x000fe200078e00ff */
[-C--:B------:R-:W-:Y:S02]  /*1950*/  LEA R244, P0, R244, R2.reuse, 0xa ;  /* 0x00000002f4f47211 */ /* 0x080fe400078050ff */
[-C--:B------:R-:W-:Y:S01]  /*1960*/  LEA.HI.X R249, R5, R3.reuse, RZ, 0x2, P5 ;  /* 0x0000000305f97211 */ /* 0x080fe200028f14ff */
[----:B------:R-:W-:Y:S01]  /*1970*/  IMAD.WIDE.U32 R250, R176, 0x4, R250 ;  /* 0x00000004b0fa7825 */ /* 0x000fe200078e00fa */
[-C--:B------:R-:W-:Y:S02]  /*1980*/  LEA R242, P1, R242, R2.reuse, 0xa ;  /* 0x00000002f2f27211 */ /* 0x080fe400078250ff */
[-C--:B------:R-:W-:Y:S01]  /*1990*/  LEA.HI.X R247, R159, R3.reuse, RZ, 0x2, P6 ;  /* 0x000000039ff77211 */ /* 0x080fe200030f14ff */
[C---:B------:R-:W-:Y:S01]  /*19a0*/  IMAD.SHL.U32 R169, R240.reuse, 0x100, RZ ;  /* 0x00000100f0a97824 */ /* 0x040fe200078e00ff */
[----:B------:R-:W-:Y:S01]  /*19b0*/  LEA R240, P2, R240, R2, 0xa ;  /* 0x00000002f0f07211 */ /* 0x000fe200078450ff */
[----:B------:R-:W-:Y:S01]  /*19c0*/  IMAD.WIDE.U32 R248, R176, 0x4, R248 ;  /* 0x00000004b0f87825 */ /* 0x000fe200078e00f8 */
[----:B------:R-:W-:-:S02]  /*19d0*/  LEA.HI.X R245, R161, R3, RZ, 0x2, P0 ;  /* 0x00000003a1f57211 */ /* 0x000fc400000f14ff */
[----:B------:R-:W-:Y:S01]  /*19e0*/  SHF.L.U32 R167, R238, 0x8, RZ ;  /* 0x00000008eea77819 */ /* 0x000fe200000006ff */
[----:B------:R-:W-:Y:S01]  /*19f0*/  IMAD.SHL.U32 R165, R236, 0x100, RZ ;  /* 0x00000100eca57824 */ /* 0x000fe200078e00ff */
[-C--:B------:R-:W-:Y:S01]  /*1a00*/  LEA R238, P3, R238, R2.reuse, 0xa ;  /* 0x00000002eeee7211 */ /* 0x080fe200078650ff */
[----:B------:R-:W-:Y:S01]  /*1a10*/  IMAD.WIDE.U32 R246, R176, 0x4, R246 ;  /* 0x00000004b0f67825 */ /* 0x000fe200078e00f6 */
[-C--:B------:R-:W-:Y:S02]  /*1a20*/  LEA.HI.X R243, R171, R3.reuse, RZ, 0x2, P1 ;  /* 0x00000003abf37211 */ /* 0x080fe400008f14ff */
[-C--:B------:R-:W-:Y:S01]  /*1a30*/  LEA R236, P4, R236, R2.reuse, 0xa ;  /* 0x00000002ecec7211 */ /* 0x080fe200078850ff */
[----:B------:R-:W-:Y:S01]  /*1a40*/  IMAD.SHL.U32 R163, R234, 0x100, RZ ;  /* 0x00000100eaa37824 */ /* 0x000fe200078e00ff */
[----:B------:R-:W-:Y:S01]  /*1a50*/  LEA.HI.X R241, R169, R3, RZ, 0x2, P2 ;  /* 0x00000003a9f17211 */ /* 0x000fe200010f14ff */
[----:B------:R-:W-:Y:S01]  /*1a60*/  IMAD.WIDE.U32 R244, R176, 0x4, R244 ;  /* 0x00000004b0f47825 */ /* 0x000fe200078e00f4 */
[----:B------:R-:W-:-:S02]  /*1a70*/  LEA R234, P5, R234, R2, 0xa ;  /* 0x00000002eaea7211 */ /* 0x000fc400078a50ff */
[-C--:B------:R-:W-:Y:S01]  /*1a80*/  LEA.HI.X R239, R167, R3.reuse, RZ, 0x2, P3 ;  /* 0x00000003a7ef7211 */ /* 0x080fe200018f14ff */
[----:B------:R-:W-:Y:S01]  /*1a90*/  IMAD.WIDE.U32 R242, R176, 0x4, R242 ;  /* 0x00000004b0f27825 */ /* 0x000fe200078e00f2 */
[C---:B------:R-:W-:Y:S02]  /*1aa0*/  SHF.L.U32 R157, R232.reuse, 0x8, RZ ;  /* 0x00000008e89d7819 */ /* 0x040fe400000006ff */
[-C--:B------:R-:W-:Y:S01]  /*1ab0*/  LEA R232, P6, R232, R2.reuse, 0xa ;  /* 0x00000002e8e87211 */ /* 0x080fe200078c50ff */
[----:B------:R-:W-:Y:S01]  /*1ac0*/  IMAD.SHL.U32 R5, R166, 0x100, RZ ;  /* 0x00000100a6057824 */ /* 0x000fe200078e00ff */
        /* <DEDUP_REMOVED lines=9> */
[----:B------:R-:W-:Y:S01]  /*1b60*/  IMAD.WIDE.U32 R236, R176, 0x4, R236 ;  /* 0x00000004b0ec7825 */ /* 0x000fe200078e00ec */
[-C--:B------:R-:W-:Y:S02]  /*1b70*/  LEA R162, P2, R162, R2.reuse, 0xa ;  /* 0x00000002a2a27211 */ /* 0x080fe400078450ff */
[-C--:B------:R-:W-:Y:S01]  /*1b80*/  LEA.HI.X R167, R5, R3.reuse, RZ, 0x2, P0 ;  /* 0x0000000305a77211 */ /* 0x080fe200000f14ff */
[C---:B------:R-:W-:Y:S01]  /*1b90*/  IMAD.SHL.U32 R175, R160.reuse, 0x100, RZ ;  /* 0x00000100a0af7824 */ /* 0x040fe200078e00ff */
[-C--:B------:R-:W-:Y:S01]  /*1ba0*/  LEA R160, P3, R160, R2.reuse, 0xa ;  /* 0x00000002a0a07211 */ /* 0x080fe200078650ff */
[----:B------:R-:W-:Y:S01]  /*1bb0*/  IMAD.WIDE.U32 R234, R176, 0x4, R234 ;  /* 0x00000004b0ea7825 */ /* 0x000fe200078e00ea */
[-C--:B------:R-:W-:Y:S02]  /*1bc0*/  LEA.HI.X R165, R159, R3.reuse, RZ, 0x2, P1 ;  /* 0x000000039fa57211 */ /* 0x080fe400008f14ff */
[----:B------:R-:W-:Y:S01]  /*1bd0*/  LEA.HI.X R163, R161, R3, RZ, 0x2, P2 ;  /* 0x00000003a1a37211 */ /* 0x000fe200010f14ff */
[C---:B------:R-:W-:Y:S01]  /*1be0*/  IMAD.SHL.U32 R178, R158.reuse, 0x100, RZ ;  /* 0x000001009eb27824 */ /* 0x040fe200078e00ff */
[----:B------:R-:W-:Y:S01]  /*1bf0*/  LEA R158, P4, R158, R2, 0xa ;  /* 0x000000029e9e7211 */ /* 0x000fe200078850ff */
[----:B------:R-:W-:Y:S01]  /*1c00*/  IMAD.WIDE.U32 R232, R176, 0x4, R232 ;  /* 0x00000004b0e87825 */ /* 0x000fe200078e00e8 */
[----:B------:R-:W-:-:S02]  /*1c10*/  SHF.L.U32 R179, R156, 0x8, RZ ;  /* 0x000000089cb37819 */ /* 0x000fc400000006ff */
[-C--:B------:R-:W-:Y:S01]  /*1c20*/  LEA R156, P5, R156, R2.reuse, 0xa ;  /* 0x000000029c9c7211 */ /* 0x080fe200078a50ff */
[----:B------:R-:W-:Y:S01]  /*1c30*/  IMAD.WIDE.U32 R166, R176, 0x4, R166 ;  /* 0x00000004b0a67825 */ /* 0x000fe200078e00a6 */
[-C--:B------:R-:W-:Y:S02]  /*1c40*/  LEA.HI.X R161, R175, R3.reuse, RZ, 0x2, P3 ;  /* 0x00000003afa17211 */ /* 0x080fe400018f14ff */
[-C--:B------:R-:W-:Y:S01]  /*1c50*/  LEA.HI.X R159, R178, R3.reuse, RZ, 0x2, P4 ;  /* 0x00000003b29f7211 */ /* 0x080fe200020f14ff */
[C---:B------:R-:W-:Y:S01]  /*1c60*/  IMAD.SHL.U32 R177, R154.reuse, 0x100, RZ ;  /* 0x000001009ab17824 */ /* 0x040fe200078e00ff */
[-C--:B------:R-:W-:Y:S01]  /*1c70*/  LEA R154, P6, R154, R2.reuse, 0xa ;  /* 0x000000029a9a7211 */ /* 0x080fe200078c50ff */
[----:B------:R-:W-:Y:S01]  /*1c80*/  IMAD.WIDE.U32 R164, R176, 0x4, R164 ;  /* 0x00000004b0a47825 */ /* 0x000fe200078e00a4 */
[C---:B------:R-:W-:Y:S02]  /*1c90*/  SHF.L.U32 R171, R170.reuse, 0x8, RZ ;  /* 0x00000008aaab7819 */ /* 0x040fe400000006ff */
[-C--:B------:R-:W-:Y:S01]  /*1ca0*/  LEA R170, P1, R170, R2.reuse, 0xa ;  /* 0x00000002aaaa7211 */ /* 0x080fe200078250ff */
[C---:B------:R-:W-:Y:S01]  /*1cb0*/  IMAD.SHL.U32 R169, R168.reuse, 0x100, RZ ;  /* 0x00000100a8a97824 */ /* 0x040fe200078e00ff */
[-C--:B------:R-:W-:Y:S01]  /*1cc0*/  LEA R168, P0, R168, R2.reuse, 0xa ;  /* 0x00000002a8a87211 */ /* 0x080fe200078050ff */
[C---:B------:R-:W-:Y:S01]  /*1cd0*/  IMAD.SHL.U32 R173, R172.reuse, 0x100, RZ ;  /* 0x00000100acad7824 */ /* 0x040fe200078e00ff */
[-C--:B------:R-:W-:Y:S01]  /*1ce0*/  LEA R172, P2, R172, R2.reuse, 0xa ;  /* 0x00000002acac7211 */ /* 0x080fe200078450ff */
[C---:B------:R-:W-:Y:S01]  /*1cf0*/  IMAD.SHL.U32 R175, R174.reuse, 0x100, RZ ;  /* 0x00000100aeaf7824 */ /* 0x040fe200078e00ff */
[----:B------:R-:W-:Y:S01]  /*1d00*/  LEA R174, P3, R174, R2, 0xa ;  /* 0x00000002aeae7211 */ /* 0x000fe200078650ff */
[----:B------:R-:W-:Y:S01]  /*1d10*/  IMAD.WIDE.U32 R162, R176, 0x4, R162 ;  /* 0x00000004b0a27825 */ /* 0x000fe200078e00a2 */
[----:B------:R-:W-:-:S02]  /*1d20*/  LEA.HI.X R157, R179, R3, RZ, 0x2, P5 ;  /* 0x00000003b39d7211 */ /* 0x000fc400028f14ff */
[C---:B------:R-:W-:Y:S01]  /*1d30*/  LEA R2, P4, R155.reuse, R2, 0xa ;  /* 0x000000029b027211 */ /* 0x040fe200078850ff */
[C---:B------:R-:W-:Y:S01]  /*1d40*/  IMAD.WIDE.U32 R160, R176.reuse, 0x4, R160 ;  /* 0x00000004b0a07825 */ /* 0x040fe200078e00a0 */
[----:B------:R-:W-:Y:S02]  /*1d50*/  SHF.L.U32 R5, R155, 0x8, RZ ;  /* 0x000000089b057819 */ /* 0x000fe400000006ff */
[-C--:B------:R-:W-:Y:S01]  /*1d60*/  LEA.HI.X R155, R177, R3.reuse, RZ, 0x2, P6 ;  /* 0x00000003b19b7211 */ /* 0x080fe200030f14ff */
[C---:B------:R-:W-:Y:S01]  /*1d70*/  IMAD.WIDE.U32 R158, R176.reuse, 0x4, R158 ;  /* 0x00000004b09e7825 */ /* 0x040fe200078e009e */
[-C--:B------:R-:W-:Y:S02]  /*1d80*/  LEA.HI.X R169, R169, R3.reuse, RZ, 0x2, P0 ;  /* 0x00000003a9a97211 */ /* 0x080fe400000f14ff */
[-C--:B------:R-:W-:Y:S01]  /*1d90*/  LEA.HI.X R171, R171, R3.reuse, RZ, 0x2, P1 ;  /* 0x00000003abab7211 */ /* 0x080fe200008f14ff */
[----:B------:R-:W-:Y:S01]  /*1da0*/  IMAD.WIDE.U32 R156, R176, 0x4, R156 ;  /* 0x00000004b09c7825 */ /* 0x000fe200078e009c */
[----:B------:R-:W-:-:S03]  /*1db0*/  LEA.HI.X R173, R173, R3, RZ, 0x2, P2 ;  /* 0x00000003adad7211 */ /* 0x000fc600010f14ff */
[----:B------:R-:W-:Y:S01]  /*1dc0*/  IMAD.WIDE.U32 R154, R176, 0x4, R154 ;  /* 0x00000004b09a7825 */ /* 0x000fe200078e009a */
[-C--:B------:R-:W-:Y:S02]  /*1dd0*/  LEA.HI.X R175, R175, R3.reuse, RZ, 0x2, P3 ;  /* 0x00000003afaf7211 */ /* 0x080fe400018f14ff */
[----:B------:R-:W-:Y:S01]  /*1de0*/  LEA.HI.X R3, R5, R3, RZ, 0x2, P4 ;  /* 0x0000000305037211 */ /* 0x000fe200020f14ff */
[----:B------:R-:W-:Y:S02]  /*1df0*/  WARPGROUP.DEPBAR.LE gsb0, 0x0 ;  /* 0x00008000000079c5 */ /* 0x000fe40000010000 */
[----:B------:R-:W-:Y:S04]  /*1e00*/  STL.64 [R1], R24 ;  /* 0x0000001801007387 */ /* 0x000fe80000100a00 */
[----:B------:R-:W-:Y:S04]  /*1e10*/  STL.64 [R1+0x8], R26 ;  /* 0x0000081a01007387 */ /* 0x000fe80000100a00 */
[----:B------:R-:W-:Y:S04]  /*1e20*/  STL.64 [R1+0x10], R28 ;  /* 0x0000101c01007387 */ /* 0x000fe80000100a00 */
[----:B------:R-:W-:Y:S04]  /*1e30*/  STL.64 [R1+0x18], R30 ;  /* 0x0000181e01007387 */ /* 0x000fe80000100a00 */
[----:B------:R-:W-:Y:S04]  /*1e40*/  STL.64 [R1+0x20], R32 ;  /* 0x0000202001007387 */ /* 0x000fe80000100a00 */
[----:B------:R-:W-:Y:S04]  /*1e50*/  STL.64 [R1+0x28], R34 ;  /* 0x0000282201007387 */ /* 0x000fe80000100a00 */
[----:B------:R-:W-:Y:S04]  /*1e60*/  STL [R1+0x30], R36 ;  /* 0x0000302401007387 */ /* 0x000fe80000100800 */
[----:B------:R-:W-:Y:S04]  /*1e70*/  STL [R1+0x34], R38 ;  /* 0x0000342601007387 */ /* 0x000fe80000100800 */
[----:B------:R-:W-:Y:S04]  /*1e80*/  STL.64 [R1+0x38], R40 ;  /* 0x0000382801007387 */ /* 0x000fe80000100a00 */
[----:B------:R-:W-:Y:S04]  /*1e90*/  STL.64 [R1+0x40], R42 ;  /* 0x0000402a01007387 */ /* 0x000fe80000100a00 */
[----:B------:R-:W-:Y:S04]  /*1ea0*/  STL.64 [R1+0x48], R44 ;  /* 0x0000482c01007387 */ /* 0x000fe80000100a00 */
[----:B------:R-:W-:Y:S04]  /*1eb0*/  STL.64 [R1+0x50], R46 ;  /* 0x0000502e01007387 */ /* 0x000fe80000100a00 */
[----:B------:R-:W-:Y:S04]  /*1ec0*/  STL.64 [R1+0x58], R48 ;  /* 0x0000583001007387 */ /* 0x000fe80000100a00 */
[----:B------:R-:W-:Y:S04]  /*1ed0*/  STL [R1+0x60], R50 ;  /* 0x0000603201007387 */ /* 0x000fe80000100800 */
[----:B------:R-:W-:Y:S04]  /*1ee0*/  STL [R1+0x64], R52 ;  /* 0x0000643401007387 */ /* 0x000fe80000100800 */
[----:B------:R-:W-:Y:S04]  /*1ef0*/  STL [R1+0x68], R54 ;  /* 0x0000683601007387 */ /* 0x000fe80000100800 */
[----:B------:R-:W-:Y:S04]  /*1f00*/  STL.64 [R1+0x70], R56 ;  /* 0x0000703801007387 */ /* 0x000fe80000100a00 */
        /* <DEDUP_REMOVED lines=8> */
[----:B------:R-:W-:Y:S04]  /*1f90*/  STL [R1+0xb8], R75 ;  /* 0x0000b84b01007387 */ /* 0x000fe80000100800 */
[----:B------:R-:W-:Y:S04]  /*1fa0*/  STL.64 [R1+0xc0], R76 ;  /* 0x0000c04c01007387 */ /* 0x000fe80000100a00 */
        /* <DEDUP_REMOVED lines=17> */
[----:B------:R-:W-:Y:S01]  /*20c0*/  STL [R1+0x120], R120 ;  /* 0x0001207801007387 */ /* 0x000fe20000100800 */
[----:B------:R-:W-:-:S03]  /*20d0*/  MOV R231, R51 ;  /* 0x0000003300e77202 */ /* 0x000fc60000000f00 */
[----:B------:R-:W-:Y:S01]  /*20e0*/  STL [R1+0x124], R122 ;  /* 0x0001247a01007387 */ /* 0x000fe20000100800 */
[----:B------:R-:W-:Y:S01]  /*20f0*/  IMAD.MOV.U32 R228, RZ, RZ, R37 ;  /* 0x000000ffffe47224 */ /* 0x000fe200078e0025 */
[----:B------:R-:W-:Y:S02]  /*2100*/  MOV R201, R53 ;  /* 0x0000003500c97202 */ /* 0x000fe40000000f00 */
[----:B------:R-:W-:Y:S01]  /*2110*/  STL [R1+0x128], R124 ;  /* 0x0001287c01007387 */ /* 0x000fe20000100800 */
[----:B------:R-:W-:Y:S01]  /*2120*/  IMAD.MOV.U32 R224, RZ, RZ, R39 ;  /* 0x000000ffffe07224 */ /* 0x000fe200078e0027 */
[----:B------:R-:W-:Y:S01]  /*2130*/  MOV R199, R100 ;  /* 0x0000006400c77202 */ /* 0x000fe20000000f00 */
[----:B------:R-:W-:Y:S01]  /*2140*/  IMAD.MOV.U32 R200, RZ, RZ, R55 ;  /* 0x000000ffffc87224 */ /* 0x000fe200078e0037 */
[----:B------:R-:W-:Y:S01]  /*2150*/  STL [R1+0x12c], R136 ;  /* 0x00012c8801007387 */ /* 0x000fe20000100800 */
[----:B------:R-:W-:Y:S01]  /*2160*/  IMAD.MOV.U32 R252, RZ, RZ, R74 ;  /* 0x000000fffffc7224 */ /* 0x000fe200078e004a */
[----:B------:R-:W-:Y:S01]  /*2170*/  MOV R196, R118 ;  /* 0x0000007600c47202 */ /* 0x000fe20000000f00 */
        /* <DEDUP_REMOVED lines=29> */
[----:B------:R0:W-:Y:S01]  /*2350*/  STL [R1+0x130], R138 ;  /* 0x0001308a01007387 */ /* 0x0001e20000100800 */
[----:B------:R-:W-:-:S02]  /*2360*/  IMAD.MOV.U32 R226, RZ, RZ, R128 ;  /* 0x000000ffffe27224 */ /* 0x000fc400078e0080 */
[----:B------:R-:W-:Y:S02]  /*2370*/  IMAD.MOV.U32 R223, RZ, RZ, R144 ;  /* 0x000000ffffdf7224 */ /* 0x000fe400078e0090 */
[----:B------:R-:W-:Y:S02]  /*2380*/  IMAD.MOV.U32 R222, RZ, RZ, R146 ;  /* 0x000000ffffde7224 */ /* 0x000fe400078e0092 */
[----:B------:R-:W-:Y:S02]  /*2390*/  IMAD.MOV.U32 R220, RZ, RZ, R134 ;  /* 0x000000ffffdc7224 */ /* 0x000fe400078e0086 */
[----:B------:R-:W-:Y:S02]  /*23a0*/  IMAD.MOV.U32 R219, RZ, RZ, R148 ;  /* 0x000000ffffdb7224 */ /* 0x000fe400078e0094 */
[----:B------:R-:W-:Y:S02]  /*23b0*/  IMAD.MOV.U32 R217, RZ, RZ, R121 ;  /* 0x000000ffffd97224 */ /* 0x000fe400078e0079 */
        /* <DEDUP_REMOVED lines=10> */
[----:B0-----:R-:W-:-:S06]  /*2460*/  WARPGROUP.ARRIVE ;  /* 0x00000000000079c5 */ /* 0x001fcc0000000000 */
[----:B------:R-:W-:Y:S01]  /*2470*/  HGMMA.64x256x16.F32 R24, gdesc[UR8].tnspB, RZ, !UPT, gsb0 ;  /* 0x43e00000081879f0 */ /* 0x000fe2000c0008ff */
[----:B------:R-:W-:Y:S04]  /*2480*/  STL.64 [R1+0x180], R12 ;  /* 0x0001800c01007387 */ /* 0x000fe80000100a00 */
[----:B------:R0:W-:Y:S04]  /*2490*/  STL.64 [R1+0x178], R10 ;  /* 0x0001780a01007387 */ /* 0x0001e80000100a00 */
[----:B------:R1:W-:Y:S04]  /*24a0*/  STL.64 [R1+0x170], R8 ;  /* 0x0001700801007387 */ /* 0x0003e80000100a00 */
[----:B------:R2:W-:Y:S01]  /*24b0*/  STL.64 [R1+0x168], R6 ;  /* 0x0001680601007387 */ /* 0x0005e20000100a00 */
[----:B0-----:R-:W-:-:S04]  /*24c0*/  IMAD.WIDE.U32 R10, R176, 0x4, R14 ;  /* 0x00000004b00a7825 */ /* 0x001fc800078e000e */
[C---:B-1----:R-:W-:Y:S01]  /*24d0*/  IMAD.WIDE.U32 R8, R176.reuse, 0x4, R16 ;  /* 0x00000004b0087825 */ /* 0x042fe200078e0010 */
[----:B------:R0:W-:Y:S03]  /*24e0*/  STL.64 [R1+0x160], R10 ;  /* 0x0001600a01007387 */ /* 0x0001e60000100a00 */
[C---:B--2---:R-:W-:Y:S01]  /*24f0*/  IMAD.WIDE.U32 R6, R176.reuse, 0x4, R18 ;  /* 0x00000004b0067825 */ /* 0x044fe200078e0012 */
[----:B------:R1:W-:Y:S04]  /*2500*/  STL.64 [R1+0x158], R8 ;  /* 0x0001580801007387 */ /* 0x0003e80000100a00 */
[----:B------:R2:W-:Y:S01]  /*2510*/  STL.64 [R1+0x150], R6 ;  /* 0x0001500601007387 */ /* 0x0005e20000100a00 */
[----:B0-----:R-:W-:-:S04]  /*2520*/  IMAD.WIDE.U32 R10, R176, 0x4, R20 ;  /* 0x00000004b00a7825 */ /* 0x001fc800078e0014 */
[C---:B-1----:R-:W-:Y:S01]  /*2530*/  IMAD.WIDE.U32 R8, R176.reuse, 0x4, R22 ;  /* 0x00000004b0087825 */ /* 0x042fe200078e0016 */
[----:B------:R0:W-:Y:S03]  /*2540*/  STL.64 [R1+0x148], R10 ;  /* 0x0001480a01007387 */ /* 0x0001e60000100a00 */
[C---:B--2---:R-:W-:Y:S01]  /*2550*/  IMAD.WIDE.U32 R6, R176.reuse, 0x4, R152 ;  /* 0x00000004b0067825 */ /* 0x044fe200078e0098 */
[----:B------:R1:W-:Y:S04]  /*2560*/  STL.64 [R1+0x140], R8 ;  /* 0x0001400801007387 */ /* 0x0003e80000100a00 */
[----:B------:R-:W-:Y:S04]  /*2570*/  STL [R1+0x264], R250 ;  /* 0x000264fa01007387 */ /* 0x000fe80000100800 */
[----:B------:R2:W-:Y:S04]  /*2580*/  STL.64 [R1+0x138], R6 ;  /* 0x0001380601007387 */ /* 0x0005e80000100a00 */
        /* <DEDUP_REMOVED lines=25> */
[----:B------:R-:W-:-:S03]  /*2720*/  IMAD.WIDE.U32 R152, R176, 0x4, R168 ;  /* 0x00000004b0987825 */ /* 0x000fc600078e00a8 */
[----:B------:R-:W-:Y:S04]  /*2730*/  STL [R1+0x1fc], R160 ;  /* 0x0001fca001007387 */ /* 0x000fe80000100800 */
[----:B------:R-:W-:Y:S01]  /*2740*/  STL [R1+0x1f8], R161 ;  /* 0x0001f8a101007387 */ /* 0x000fe20000100800 */
[----:B0-----:R-:W-:-:S03]  /*2750*/  IMAD.WIDE.U32 R10, R176, 0x4, R170 ;  /* 0x00000004b00a7825 */ /* 0x001fc600078e00aa */
[----:B------:R-:W-:Y:S04]  /*2760*/  STL [R1+0x1f4], R158 ;  /* 0x0001f49e01007387 */ /* 0x000fe80000100800 */
[----:B------:R-:W-:Y:S01]  /*2770*/  STL [R1+0x1f0], R159 ;  /* 0x0001f09f01007387 */ /* 0x000fe20000100800 */
[----:B-1----:R-:W-:-:S03]  /*2780*/  IMAD.WIDE.U32 R8, R176, 0x4, R172 ;  /* 0x00000004b0087825 */ /* 0x002fc600078e00ac */
[----:B------:R-:W-:Y:S04]  /*2790*/  STL [R1+0x1ec], R156 ;  /* 0x0001ec9c01007387 */ /* 0x000fe80000100800 */
[----:B------:R-:W-:Y:S01]  /*27a0*/  STL [R1+0x1e8], R157 ;  /* 0x0001e89d01007387 */ /* 0x000fe20000100800 */
[----:B--2---:R-:W-:-:S03]  /*27b0*/  IMAD.WIDE.U32 R6, R176, 0x4, R174 ;  /* 0x00000004b0067825 */ /* 0x004fc600078e00ae */
[----:B------:R-:W-:Y:S04]  /*27c0*/  STL [R1+0x1e0], R154 ;  /* 0x0001e09a01007387 */ /* 0x000fe80000100800 */
[----:B------:R-:W-:Y:S01]  /*27d0*/  STL [R1+0x1dc], R155 ;  /* 0x0001dc9b01007387 */ /* 0x000fe20000100800 */
[----:B------:R-:W-:-:S03]  /*27e0*/  IMAD.WIDE.U32 R2, R176, 0x4, R2 ;  /* 0x00000004b0027825 */ /* 0x000fc600078e0002 */
        /* <DEDUP_REMOVED lines=10> */
[----:B------:R-:W2:Y:S04]  /*2890*/  LDL.LU R16, [R1] ;  /* 0x0000000001107983 */ /* 0x000ea80000300800 */
[----:B------:R-:W2:Y:S04]  /*28a0*/  LDL.LU R17, [R1+0x8] ;  /* 0x0000080001117983 */ /* 0x000ea80000300800 */
[----:B------:R-:W2:Y:S04]  /*28b0*/  LDL.LU R18, [R1+0x38] ;  /* 0x0000380001127983 */ /* 0x000ea80000300800 */
[----:B------:R-:W2:Y:S04]  /*28c0*/  LDL.LU R19, [R1+0x40] ;  /* 0x0000400001137983 */ /* 0x000ea80000300800 */
[----:B------:R-:W3:Y:S04]  /*28d0*/  LDL.LU R12, [R1+0x10] ;  /* 0x00001000010c7983 */ /* 0x000ee80000300800 */
[----:B------:R-:W3:Y:S04]  /*28e0*/  LDL.LU R13, [R1+0x18] ;  /* 0x00001800010d7983 */ /* 0x000ee80000300800 */
[----:B------:R-:W3:Y:S04]  /*28f0*/  LDL.LU R14, [R1+0x48] ;  /* 0x00004800010e7983 */ /* 0x000ee80000300800 */
[----:B------:R-:W3:Y:S01]  /*2900*/  LDL.LU R15, [R1+0x50] ;  /* 0x00005000010f7983 */ /* 0x000ee20000300800 */
[----:B------:R-:W-:Y:S01]  /*2910*/  UIADD3.64 UR4, UR12, 0x200, URZ ;  /* 0x000002000c047897 */ /* 0x000fe2000fffe03f */
[----:B------:R-:W-:-:S02]  /*2920*/  WARPGROUP.DEPBAR.LE gsb0, 0x0 ;  /* 0x00008000000079c5 */ /* 0x000fc40000010000 */
[----:B------:R-:W-:Y:S01]  /*2930*/  WARPGROUP.ARRIVE ;  /* 0x00000000000079c5 */ /* 0x000fe20000000000 */
[----:B------:R-:W-:Y:S01]  /*2940*/  UMOV UR6, UR14 ;  /* 0x0000000e00067c82 */ /* 0x000fe20008000000 */
[----:B------:R-:W-:-:S04]  /*2950*/  UMOV UR7, UR15 ;  /* 0x0000000f00077c82 */ /* 0x000fc80008000000 */
[----:B------:R-:W-:Y:S03]  /*2960*/  HGMMA.64x256x16.F32 R24, gdesc[UR4].tnspB, R24, gsb0 ;  /* 0x43e00000041879f0 */ /* 0x000fe60008000818 */
[----:B------:R-:W-:Y:S02]  /*2970*/  WARPGROUP.DEPBAR.LE gsb0, 0x0 ;  /* 0x00008000000079c5 */ /* 0x000fe40000010000 */
[----:B------:R-:W-:Y:S06]  /*2980*/  BAR.SYNC.DEFER_BLOCKING 0x0 ;  /* 0x0000000000007b1d */ /* 0x000fec0000010000 */
[----:B---3--:R0:W-:Y:S04]  /*2990*/  STS.128 [R4+UR16+0x1000], R12 ;  /* 0x0010000c04007988 */ /* 0x0081e80008000c10 */
[----:B0-----:R-:W3:Y:S04]  /*29a0*/  LDL.LU R12, [R1+0x20] ;  /* 0x00002000010c7983 */ /* 0x001ee80000300800 */
[----:B------:R-:W3:Y:S04]  /*29b0*/  LDL.LU R13, [R1+0x28] ;  /* 0x00002800010d7983 */ /* 0x000ee80000300800 */
[----:B------:R-:W3:Y:S04]  /*29c0*/  LDL.LU R14, [R1+0x58] ;  /* 0x00005800010e7983 */ /* 0x000ee80000300800 */
[----:B------:R-:W3:Y:S04]  /*29d0*/  LDL.LU R15, [R1+0x60] ;  /* 0x00006000010f7983 */ /* 0x000ee80000300800 */
[----:B--2---:R0:W-:Y:S04]  /*29e0*/  STS.128 [R4+UR16], R16 ;  /* 0x0000001004007988 */ /* 0x0041e80008000c10 */
[----:B0-----:R-:W2:Y:S04]  /*29f0*/  LDL.LU R16, [R1+0x30] ;  /* 0x0000300001107983 */ /* 0x001ea80000300800 */
[----:B------:R-:W2:Y:S04]  /*2a00*/  LDL.LU R17, [R1+0x34] ;  /* 0x0000340001117983 */ /* 0x000ea80000300800 */
[----:B------:R-:W2:Y:S04]  /*2a10*/  LDL.LU R18, [R1+0x64] ;  /* 0x0000640001127983 */ /* 0x000ea80000300800 */
[----:B------:R-:W2:Y:S04]  /*2a20*/  LDL.LU R19, [R1+0x68] ;  /* 0x0000680001137983 */ /* 0x000ea80000300800 */
[----:B---3--:R0:W-:Y:S04]  /*2a30*/  STS.128 [R4+UR16+0x2000], R12 ;  /* 0x0020000c04007988 */ /* 0x0081e80008000c10 */
[----:B0-----:R-:W3:Y:S04]  /*2a40*/  LDL.LU R12, [R1+0x4] ;  /* 0x00000400010c7983 */ /* 0x001ee80000300800 */
[----:B------:R-:W3:Y:S04]  /*2a50*/  LDL.LU R13, [R1+0xc] ;  /* 0x00000c00010d7983 */ /* 0x000ee80000300800 */
[----:B------:R-:W3:Y:S04]  /*2a60*/  LDL.LU R14, [R1+0x3c] ;  /* 0x00003c00010e7983 */ /* 0x000ee80000300800 */
[----:B------:R-:W3:Y:S01]  /*2a70*/  LDL.LU R15, [R1+0x44] ;  /* 0x00004400010f7983 */ /* 0x000ee20000300800 */
[----:B------:R-:W-:-:S03]  /*2a80*/  LOP3.LUT R5, R4, 0x10, RZ, 0x3c, !PT ;  /* 0x0000001004057812 */ /* 0x000fc600078e3cff */
[----:B--2---:R-:W-:Y:S04]  /*2a90*/  STS.128 [R4+UR16+0x3000], R16 ;  /* 0x0030001004007988 */ /* 0x004fe80008000c10 */
[----:B---3--:R0:W-:Y:S04]  /*2aa0*/  STS.128 [R5+UR16], R12 ;  /* 0x0000000c05007988 */ /* 0x0081e80008000c10 */
[----:B0-----:R-:W2:Y:S04]  /*2ab0*/  LDL.LU R12, [R1+0x14] ;  /* 0x00001400010c7983 */ /* 0x001ea80000300800 */
[----:B------:R-:W2:Y:S04]  /*2ac0*/  LDL.LU R13, [R1+0x1c] ;  /* 0x00001c00010d7983 */ /* 0x000ea80000300800 */
[----:B------:R-:W2:Y:S04]  /*2ad0*/  LDL.LU R14, [R1+0x4c] ;  /* 0x00004c00010e7983 */ /* 0x000ea80000300800 */
[----:B------:R-:W2:Y:S04]  /*2ae0*/  LDL.LU R15, [R1+0x54] ;  /* 0x00005400010f7983 */ /* 0x000ea80000300800 */
[----:B------:R-:W3:Y:S04]  /*2af0*/  LDL.LU R16, [R1+0x24] ;  /* 0x0000240001107983 */ /* 0x000ee80000300800 */
[----:B------:R-:W3:Y:S04]  /*2b00*/  LDL.LU R17, [R1+0x2c] ;  /* 0x00002c0001117983 */ /* 0x000ee80000300800 */
[----:B------:R-:W3:Y:S01]  /*2b10*/  LDL.LU R18, [R1+0x5c] ;  /* 0x00005c0001127983 */ /* 0x000ee20000300800 */
[----:B------:R-:W-:-:S03]  /*2b20*/  IMAD.MOV.U32 R19, RZ, RZ, R231 ;  /* 0x000000ffff137224 */ /* 0x000fc600078e00e7 */
[----:B--2---:R0:W-:Y:S02]  /*2b30*/  STS.128 [R5+UR16+0x1000], R12 ;  /* 0x0010000c05007988 */ /* 0x0041e40008000c10 */
[----:B0-----:R-:W-:Y:S01]  /*2b40*/  IMAD.MOV.U32 R12, RZ, RZ, R228 ;  /* 0x000000ffff0c7224 */ /* 0x001fe200078e00e4 */
[----:B------:R-:W-:Y:S01]  /*2b50*/  MOV R13, R224 ;  /* 0x000000e0000d7202 */ /* 0x000fe20000000f00 */
[----:B------:R-:W-:Y:S02]  /*2b60*/  IMAD.MOV.U32 R14, RZ, RZ, R201 ;  /* 0x000000ffff0e7224 */ /* 0x000fe400078e00c9 */
[----:B------:R-:W-:Y:S01]  /*2b70*/  IMAD.MOV.U32 R15, RZ, RZ, R200 ;  /* 0x000000ffff0f7224 */ /* 0x000fe200078e00c8 */
[----:B---3--:R-:W-:Y:S04]  /*2b80*/  STS.128 [R5+UR16+0x2000], R16 ;  /* 0x0020001005007988 */ /* 0x008fe80008000c10 */
[----:B------:R-:W-:Y:S01]  /*2b90*/  STS.128 [R5+UR16+0x3000], R12 ;  /* 0x0030000c05007988 */ /* 0x000fe20008000c10 */
[----:B------:R-:W-:Y:S06]  /*2ba0*/  BAR.SYNC.DEFER_BLOCKING 0x0 ;  /* 0x0000000000007b1d */ /* 0x000fec0000010000 */
[----:B------:R-:W0:Y:S04]  /*2bb0*/  LDS.128 R8, [R0+UR16] ;  /* 0x0000001000087984 */ /* 0x000e280008000c00 */
[----:B------:R-:W-:Y:S04]  /*2bc0*/  LDS.128 R20, [R0+UR16+0x400] ;  /* 0x0004001000147984 */ /* 0x000fe80008000c00 */
[----:B------:R-:W-:Y:S01]  /*2bd0*/  LDS.128 R16, [R0+UR16+0x600] ;  /* 0x0006001000107984 */ /* 0x000fe20008000c00 */
[----:B0-----:R-:W-:Y:S01]  /*2be0*/  IMAD.MOV.U32 R201, RZ, RZ, R8 ;  /* 0x000000ffffc97224 */ /* 0x001fe200078e0008 */
[----:B------:R-:W-:Y:S01]  /*2bf0*/  MOV R224, R9 ;  /* 0x0000000900e07202 */ /* 0x000fe20000000f00 */
[----:B------:R-:W-:-:S02]  /*2c00*/  IMAD.MOV.U32 R200, RZ, RZ, R10 ;  /* 0x000000ffffc87224 */ /* 0x000fc400078e000a */
[----:B------:R-:W-:Y:S02]  /*2c10*/  IMAD.MOV.U32 R231, RZ, RZ, R11 ;  /* 0x000000ffffe77224 */ /* 0x000fe400078e000b */
[----:B------:R-:W0:Y:S04]  /*2c20*/  LDS.128 R8, [R0+UR16+0x200] ;  /* 0x0002001000087984 */ /* 0x000e280008000c00 */
[----:B0-----:R-:W-:Y:S01]  /*2c30*/  STL [R1+0x1a8], R9 ;  /* 0x0001a80901007387 */ /* 0x001fe20000100800 */
[----:B------:R-:W-:-:S03]  /*2c40*/  IMAD.MOV.U32 R228, RZ, RZ, R8 ;  /* 0x000000ffffe47224 */ /* 0x000fc600078e0008 */
[----:B------:R-:W-:Y:S04]  /*2c50*/  STL.64 [R1+0x1b0], R10 ;  /* 0x0001b00a01007387 */ /* 0x000fe80000100a00 */
[----:B------:R-:W0:Y:S02]  /*2c60*/  LDS.128 R8, [R0+UR16+0x800] ;  /* 0x0008001000087984 */ /* 0x000e240008000c00 */
[----:B0-----:R-:W-:Y:S01]  /*2c70*/  MOV R250, R8 ;  /* 0x0000000800fa7202 */ /* 0x001fe20000000f00 */
[----:B------:R-:W-:Y:S01]  /*2c80*/  IMAD.MOV.U32 R251, RZ, RZ, R10 ;  /* 0x000000fffffb7224 */ /* 0x000fe200078e000a */
[----:B------:R-:W-:Y:S01]  /*2c90*/  MOV R249, R11 ;  /* 0x0000000b00f97202 */ /* 0x000fe20000000f00 */
[----:B------:R-:W-:Y:S02]  /*2ca0*/  IMAD.MOV.U32 R248, RZ, RZ, R9 ;  /* 0x000000fffff87224 */ /* 0x000fe400078e0009 */
[----:B------:R-:W0:Y:S02]  /*2cb0*/  LDS.128 R8, [R0+UR16+0xa00] ;  /* 0x000a001000087984 */ /* 0x000e240008000c00 */
[----:B0-----:R-:W-:Y:S01]  /*2cc0*/  IMAD.MOV.U32 R246, RZ, RZ, R8 ;  /* 0x000000fffff67224 */ /* 0x001fe200078e0008 */
[----:B------:R-:W-:Y:S01]  /*2cd0*/  MOV R244, R9 ;  /* 0x0000000900f47202 */ /* 0x000fe20000000f00 */
[----:B------:R-:W-:-:S02]  /*2ce0*/  IMAD.MOV.U32 R247, RZ, RZ, R10 ;  /* 0x000000fffff77224 */ /* 0x000fc400078e000a */
[----:B------:R-:W-:Y:S02]  /*2cf0*/  IMAD.MOV.U32 R245, RZ, RZ, R11 ;  /* 0x000000fffff57224 */ /* 0x000fe400078e000b */
[----:B------:R-:W0:Y:S01]  /*2d00*/  LDS.128 R8, [R0+UR16+0xc00] ;  /* 0x000c001000087984 */ /* 0x000e220008000c00 */
[----:B------:R-:W-:Y:S01]  /*2d10*/  MOV R12, R24 ;  /* 0x00000018000c7202 */ /* 0x000fe20000000f00 */
[----:B------:R-:W-:Y:S01]  /*2d20*/  IMAD.MOV.U32 R13, RZ, RZ, R26 ;  /* 0x000000ffff0d7224 */ /* 0x000fe200078e001a */
[----:B------:R-:W-:Y:S01]  /*2d30*/  MOV R15, R42 ;  /* 0x0000002a000f7202 */ /* 0x000fe20000000f00 */
[----:B------:R-:W-:Y:S01]  /*2d40*/  IMAD.MOV.U32 R14, RZ, RZ, R40 ;  /* 0x000000ffff0e7224 */ /* 0x000fe200078e0028 */
[----:B------:R-:W-:Y:S04]  /*2d50*/  STL.64 [R1+0x198], R20 ;  /* 0x0001981401007387 */ /* 0x000fe80000100a00 */
[----:B------:R-:W-:Y:S04]  /*2d60*/  STL.64 [R1+0x1a0], R22 ;  /* 0x0001a01601007387 */ /* 0x000fe80000100a00 */
[----:B------:R1:W-:Y:S01]  /*2d70*/  STL.64 [R1+0x188], R16 ;  /* 0x0001881001007387 */ /* 0x0003e20000100a00 */
[----:B0-----:R-:W-:Y:S01]  /*2d80*/  IMAD.MOV.U32 R242, RZ, RZ, R8 ;  /* 0x000000fffff27224 */ /* 0x001fe200078e0008 */
[----:B------:R-:W-:Y:S01]  /*2d90*/  MOV R243, R10 ;  /* 0x0000000a00f37202 */ /* 0x000fe20000000f00 */
[----:B------:R-:W-:-:S02]  /*2da0*/  IMAD.MOV.U32 R240, RZ, RZ, R9 ;  /* 0x000000fffff07224 */ /* 0x000fc400078e0009 */
[----:B------:R-:W-:Y:S02]  /*2db0*/  IMAD.MOV.U32 R241, RZ, RZ, R11 ;  /* 0x000000fffff17224 */ /* 0x000fe400078e000b */
[----:B------:R-:W0:Y:S01]  /*2dc0*/  LDS.128 R8, [R0+UR16+0xe00] ;  /* 0x000e001000087984 */ /* 0x000e220008000c00 */
[----:B------:R-:W-:Y:S01]  /*2dd0*/  BAR.SYNC.DEFER_BLOCKING 0x0 ;  /* 0x0000000000007b1d */ /* 0x000fe20000010000 */
[----:B-1----:R-:W-:Y:S02]  /*2de0*/  IMAD.MOV.U32 R16, RZ, RZ, R28 ;  /* 0x000000ffff107224 */ /* 0x002fe400078e001c */
[----:B------:R-:W-:-:S03]  /*2df0*/  IMAD.MOV.U32 R17, RZ, RZ, R30 ;  /* 0x000000ffff117224 */ /* 0x000fc600078e001e */
[----:B------:R1:W-:Y:S01]  /*2e00*/  STL.64 [R1+0x190], R18 ;  /* 0x0001901201007387 */ /* 0x0003e20000100a00 */
[----:B------:R-:W-:Y:S01]  /*2e10*/  IMAD.MOV.U32 R20, RZ, RZ, R32 ;  /* 0x000000ffff147224 */ /* 0x000fe200078e0020 */
[----:B------:R-:W-:Y:S01]  /*2e20*/  MOV R21, R34 ;  /* 0x0000002200157202 */ /* 0x000fe20000000f00 */
[----:B------:R-:W-:Y:S02]  /*2e30*/  IMAD.MOV.U32 R22, RZ, RZ, R48 ;  /* 0x000000ffff167224 */ /* 0x000fe400078e0030 */
[----:B------:R-:W-:Y:S01]  /*2e40*/  IMAD.MOV.U32 R23, RZ, RZ, R50 ;  /* 0x000000ffff177224 */ /* 0x000fe200078e0032 */
[----:B-1----:R-:W-:Y:S01]  /*2e50*/  MOV R18, R44 ;  /* 0x0000002c00127202 */ /* 0x002fe20000000f00 */
[----:B------:R-:W-:Y:S01]  /*2e60*/  IMAD.MOV.U32 R19, RZ, RZ, R46 ;  /* 0x000000ffff137224 */ /* 0x000fe200078e002e */
[----:B------:R1:W-:Y:S04]  /*2e70*/  STS.128 [R4+UR16], R12 ;  /* 0x0000000c04007988 */ /* 0x0003e80008000c10 */
[----:B------:R2:W-:Y:S01]  /*2e80*/  STS.128 [R4+UR16+0x1000], R16 ;  /* 0x0010001004007988 */ /* 0x0005e20008000c10 */
[----:B-1----:R-:W-:Y:S01]  /*2e90*/  MOV R12, R36 ;  /* 0x00000024000c7202 */ /* 0x002fe20000000f00 */
[----:B------:R-:W-:Y:S01]  /*2ea0*/  IMAD.MOV.U32 R13, RZ, RZ, R38 ;  /* 0x000000ffff0d7224 */ /* 0x000fe200078e0026 */
[----:B------:R-:W-:Y:S01]  /*2eb0*/  MOV R15, R54 ;  /* 0x00000036000f7202 */ /* 0x000fe20000000f00 */
[----:B------:R-:W-:Y:S01]  /*2ec0*/  IMAD.MOV.U32 R14, RZ, RZ, R52 ;  /* 0x000000ffff0e7224 */ /* 0x000fe200078e0034 */
[----:B--2---:R-:W-:Y:S01]  /*2ed0*/  MOV R17, R31 ;  /* 0x0000001f00117202 */ /* 0x004fe20000000f00 */
[----:B------:R-:W-:-:S02]  /*2ee0*/  IMAD.MOV.U32 R16, RZ, RZ, R29 ;  /* 0x000000ffff107224 */ /* 0x000fc400078e001d */
[----:B------:R-:W-:Y:S01]  /*2ef0*/  IMAD.MOV.U32 R18, RZ, RZ, R45 ;  /* 0x000000ffff127224 */ /* 0x000fe200078e002d */
[----:B------:R1:W-:Y:S01]  /*2f00*/  STS.128 [R4+UR16+0x3000], R12 ;  /* 0x0030000c04007988 */ /* 0x0003e20008000c10 */
[----:B------:R-:W-:-:S03]  /*2f10*/  IMAD.MOV.U32 R19, RZ, RZ, R47 ;  /* 0x000000ffff137224 */ /* 0x000fc600078e002f */
[----:B------:R-:W-:Y:S04]  /*2f20*/  STS.128 [R4+UR16+0x2000], R20 ;  /* 0x0020001404007988 */ /* 0x000fe80008000c10 */
[----:B------:R2:W-:Y:S01]  /*2f30*/  STS.128 [R5+UR16+0x1000], R16 ;  /* 0x0010001005007988 */ /* 0x0005e20008000c10 */
[----:B-1----:R-:W-:Y:S01]  /*2f40*/  IMAD.MOV.U32 R12, RZ, RZ, R25 ;  /* 0x000000ffff0c7224 */ /* 0x002fe200078e0019 */
[----:B------:R-:W-:Y:S01]  /*2f50*/  MOV R14, R41 ;  /* 0x00000029000e7202 */ /* 0x000fe20000000f00 */
[----:B------:R-:W-:Y:S02]  /*2f60*/  IMAD.MOV.U32 R13, RZ, RZ, R27 ;  /* 0x000000ffff0d7224 */ /* 0x000fe400078e001b */
[----:B------:R-:W-:Y:S02]  /*2f70*/  IMAD.MOV.U32 R15, RZ, RZ, R43 ;  /* 0x000000ffff0f7224 */ /* 0x000fe400078e002b */
[----:B--2---:R-:W-:-:S03]  /*2f80*/  IMAD.MOV.U32 R16, RZ, RZ, R37 ;  /* 0x000000ffff107224 */ /* 0x004fc600078e0025 */
[----:B------:R1:W-:Y:S01]  /*2f90*/  STS.128 [R5+UR16], R12 ;  /* 0x0000000c05007988 */ /* 0x0003e20008000c10 */
[----:B------:R-:W-:Y:S01]  /*2fa0*/  IMAD.MOV.U32 R17, RZ, RZ, R39 ;  /* 0x000000ffff117224 */ /* 0x000fe200078e0027 */
[----:B------:R-:W-:Y:S01]  /*2fb0*/  MOV R18, R53 ;  /* 0x0000003500127202 */ /* 0x000fe20000000f00 */
[----:B------:R-:W-:-:S05]  /*2fc0*/  IMAD.MOV.U32 R19, RZ, RZ, R55 ;  /* 0x000000ffff137224 */ /* 0x000fca00078e0037 */
[----:B------:R-:W-:Y:S01]  /*2fd0*/  STS.128 [R5+UR16+0x3000], R16 ;  /* 0x0030001005007988 */ /* 0x000fe20008000c10 */
[----:B-1----:R-:W-:Y:S01]  /*2fe0*/  MOV R12, R33 ;  /* 0x00000021000c7202 */ /* 0x002fe20000000f00 */
[----:B------:R-:W-:Y:S01]  /*2ff0*/  IMAD.MOV.U32 R13, RZ, RZ, R35 ;  /* 0x000000ffff0d7224 */ /* 0x000fe200078e0023 */
[----:B------:R-:W-:Y:S01]  /*3000*/  MOV R15, R51 ;  /* 0x00000033000f7202 */ /* 0x000fe20000000f00 */
[----:B------:R-:W-:-:S05]  /*3010*/  IMAD.MOV.U32 R14, RZ, RZ, R49 ;  /* 0x000000ffff0e7224 */ /* 0x000fca00078e0031 */
[----:B------:R1:W-:Y:S01]  /*3020*/  STS.128 [R5+UR16+0x2000], R12 ;  /* 0x0020000c05007988 */ /* 0x0003e20008000c10 */
[----:B------:R-:W-:Y:S06]  /*3030*/  BAR.SYNC.DEFER_BLOCKING 0x0 ;  /* 0x0000000000007b1d */ /* 0x000fec0000010000 */
[----:B-1----:R-:W2:Y:S04]  /*3040*/  LDL.LU R12, [R1+0x70] ;  /* 0x00007000010c7983 */ /* 0x002ea80000300800 */
[----:B------:R-:W2:Y:S04]  /*3050*/  LDL.LU R13, [R1+0x78] ;  /* 0x00007800010d7983 */ /* 0x000ea80000300800 */
[----:B------:R-:W2:Y:S01]  /*3060*/  LDL.LU R14, [R1+0xb0] ;  /* 0x0000b000010e7983 */ /* 0x000ea20000300800 */
[----:B0-----:R-:W-:Y:S01]  /*3070*/  MOV R238, R8 ;  /* 0x0000000800ee7202 */ /* 0x001fe20000000f00 */
[----:B------:R-:W-:Y:S01]  /*3080*/  IMAD.MOV.U32 R239, RZ, RZ, R10 ;  /* 0x000000ffffef7224 */ /* 0x000fe200078e000a */
[----:B------:R-:W-:Y:S01]  /*3090*/  MOV R237, R11 ;  /* 0x0000000b00ed7202 */ /* 0x000fe20000000f00 */
[----:B------:R-:W-:Y:S01]  /*30a0*/  IMAD.MOV.U32 R236, RZ, RZ, R9 ;  /* 0x000000ffffec7224 */ /* 0x000fe200078e0009 */
[----:B------:R-:W-:Y:S04]  /*30b0*/  LDS.128 R16, [R0+UR16+0xa00] ;  /* 0x000a001000107984 */ /* 0x000fe80008000c00 */
[----:B------:R-:W0:Y:S02]  /*30c0*/  LDS.128 R8, [R0+UR16] ;  /* 0x0000001000087984 */ /* 0x000e240008000c00 */
[----:B0-----:R-:W-:Y:S01]  /*30d0*/  MOV R234, R8 ;  /* 0x0000000800ea7202 */ /* 0x001fe20000000f00 */
[----:B------:R-:W-:Y:S01]  /*30e0*/  IMAD.MOV.U32 R235, RZ, RZ, R10 ;  /* 0x000000ffffeb7224 */ /* 0x000fe200078e000a */
[----:B------:R-:W-:Y:S01]  /*30f0*/  MOV R233, R11 ;  /* 0x0000000b00e97202 */ /* 0x000fe20000000f00 */
[----:B------:R-:W-:-:S02]  /*3100*/  IMAD.MOV.U32 R232, RZ, RZ, R9 ;  /* 0x000000ffffe87224 */ /* 0x000fc400078e0009 */
[----:B------:R-:W0:Y:S02]  /*3110*/  LDS.128 R8, [R0+UR16+0x200] ;  /* 0x0002001000087984 */ /* 0x000e240008000c00 */
[----:B0-----:R-:W-:Y:S01]  /*3120*/  IMAD.MOV.U32 R166, RZ, RZ, R8 ;  /* 0x000000ffffa67224 */ /* 0x001fe200078e0008 */
[----:B------:R-:W-:Y:S01]  /*3130*/  MOV R164, R9 ;  /* 0x0000000900a47202 */ /* 0x000fe20000000f00 */
[----:B------:R-:W-:Y:S02]  /*3140*/  IMAD.MOV.U32 R167, RZ, RZ, R10 ;  /* 0x000000ffffa77224 */ /* 0x000fe400078e000a */
[----:B------:R-:W-:Y:S02]  /*3150*/  IMAD.MOV.U32 R165, RZ, RZ, R11 ;  /* 0x000000ffffa57224 */ /* 0x000fe400078e000b */
[----:B------:R-:W0:Y:S02]  /*3160*/  LDS.128 R8, [R0+UR16+0x400] ;  /* 0x0004001000087984 */ /* 0x000e240008000c00 */
[----:B0-----:R-:W-:Y:S01]  /*3170*/  IMAD.MOV.U32 R162, RZ, RZ, R8 ;  /* 0x000000ffffa27224 */ /* 0x001fe200078e0008 */
[----:B------:R-:W-:Y:S01]  /*3180*/  MOV R163, R10 ;  /* 0x0000000a00a37202 */ /* 0x000fe20000000f00 */
[----:B------:R-:W-:-:S02]  /*3190*/  IMAD.MOV.U32 R160, RZ, RZ, R9 ;  /* 0x000000ffffa07224 */ /* 0x000fc400078e0009 */
[----:B------:R-:W-:Y:S02]  /*31a0*/  IMAD.MOV.U32 R161, RZ, RZ, R11 ;  /* 0x000000ffffa17224 */ /* 0x000fe400078e000b */
        /* <DEDUP_REMOVED lines=9> */
[----:B------:R-:W-:Y:S01]  /*3240*/  IMAD.MOV.U32 R153, RZ, RZ, R11 ;  /* 0x000000ffff997224 */ /* 0x000fe200078e000b */
[----:B------:R-:W-:Y:S01]  /*3250*/  MOV R11, R18 ;  /* 0x00000012000b7202 */ /* 0x000fe20000000f00 */
[----:B------:R-:W-:Y:S02]  /*3260*/  IMAD.MOV.U32 R10, RZ, RZ, R16 ;  /* 0x000000ffff0a7224 */ /* 0x000fe400078e0010 */
[----:B------:R-:W-:Y:S02]  /*3270*/  IMAD.MOV.U32 R8, RZ, RZ, R17 ;  /* 0x000000ffff087224 */ /* 0x000fe400078e0011 */
[----:B------:R-:W-:Y:S02]  /*3280*/  IMAD.MOV.U32 R9, RZ, RZ, R19 ;  /* 0x000000ffff097224 */ /* 0x000fe400078e0013 */
[----:B------:R-:W0:Y:S01]  /*3290*/  LDS.128 R16, [R0+UR16+0xc00] ;  /* 0x000c001000107984 */ /* 0x000e220008000c00 */
[----:B------:R-:W-:Y:S01]  /*32a0*/  IMAD.MOV.U32 R15, RZ, RZ, R252 ;  /* 0x000000ffff0f7224 */ /* 0x000fe200078e00fc */
[----:B0-----:R-:W-:Y:S01]  /*32b0*/  MOV R6, R16 ;  /* 0x0000001000067202 */ /* 0x001fe20000000f00 */
[----:B------:R-:W-:Y:S01]  /*32c0*/  IMAD.MOV.U32 R7, RZ, RZ, R18 ;  /* 0x000000ffff077224 */ /* 0x000fe200078e0012 */
[----:B------:R-:W-:Y:S01]  /*32d0*/  MOV R3, R19 ;  /* 0x0000001300037202 */ /* 0x000fe20000000f00 */
[----:B------:R-:W-:-:S02]  /*32e0*/  IMAD.MOV.U32 R2, RZ, RZ, R17 ;  /* 0x000000ffff027224 */ /* 0x000fc400078e0011 */
[----:B------:R-:W0:Y:S01]  /*32f0*/  LDS.128 R16, [R0+UR16+0xe00] ;  /* 0x000e001000107984 */ /* 0x000e220008000c00 */
[----:B------:R-:W-:Y:S06]  /*3300*/  BAR.SYNC.DEFER_BLOCKING 0x0 ;  /* 0x0000000000007b1d */ /* 0x000fec0000010000 */
[----:B--2---:R1:W-:Y:S04]  /*3310*/  STS.128 [R4+UR16], R12 ;  /* 0x0000000c04007988 */ /* 0x0043e80008000c10 */
[----:B0-----:R0:W-:Y:S04]  /*3320*/  STL.64 [R1], R16 ;  /* 0x0000001001007387 */ /* 0x0011e80000100a00 */
[----:B------:R2:W-:Y:S04]  /*3330*/  STL [R1+0x8], R18 ;  /* 0x0000081201007387 */ /* 0x0005e80000100800 */
[----:B-1----:R-:W3:Y:S04]  /*3340*/  LDL.LU R12, [R1+0x80] ;  /* 0x00008000010c7983 */ /* 0x002ee80000300800 */
[----:B------:R-:W3:Y:S04]  /*3350*/  LDL.LU R13, [R1+0x88] ;  /* 0x00008800010d7983 */ /* 0x000ee80000300800 */
[----:B------:R-:W3:Y:S04]  /*3360*/  LDL.LU R14, [R1+0xc0] ;  /* 0x0000c000010e7983 */ /* 0x000ee80000300800 */
[----:B------:R-:W3:Y:S01]  /*3370*/  LDL.LU R15, [R1+0xc8] ;  /* 0x0000c800010f7983 */ /* 0x000ee20000300800 */
[----:B------:R-:W-:-:S03]  /*3380*/  IMAD.MOV.U32 R252, RZ, RZ, R19 ;  /* 0x000000fffffc7224 */ /* 0x000fc600078e0013 */
[----:B0-----:R-:W4:Y:S04]  /*3390*/  LDL.LU R16, [R1+0x90] ;  /* 0x0000900001107983 */ /* 0x001f280000300800 */
[----:B------:R-:W4:Y:S04]  /*33a0*/  LDL.LU R17, [R1+0x98] ;  /* 0x0000980001117983 */ /* 0x000f280000300800 */
[----:B--2---:R-:W4:Y:S04]  /*33b0*/  LDL.LU R18, [R1+0xd0] ;  /* 0x0000d00001127983 */ /* 0x004f280000300800 */
[----:B------:R-:W4:Y:S04]  /*33c0*/  LDL.LU R19, [R1+0xd8] ;  /* 0x0000d80001137983 */ /* 0x000f280000300800 */
[----:B---3--:R0:W-:Y:S04]  /*33d0*/  STS.128 [R4+UR16+0x1000], R12 ;  /* 0x0010000c04007988 */ /* 0x0081e80008000c10 */
[----:B0-----:R-:W2:Y:S04]  /*33e0*/  LDL.LU R12, [R1+0xa0] ;  /* 0x0000a000010c7983 */ /* 0x001ea80000300800 */
[----:B------:R-:W2:Y:S04]  /*33f0*/  LDL.LU R13, [R1+0xa8] ;  /* 0x0000a800010d7983 */ /* 0x000ea80000300800 */
[----:B------:R-:W2:Y:S04]  /*3400*/  LDL.LU R14, [R1+0xe0] ;  /* 0x0000e000010e7983 */ /* 0x000ea80000300800 */
[----:B------:R-:W2:Y:S04]  /*3410*/  LDL.LU R15, [R1+0xe8] ;  /* 0x0000e800010f7983 */ /* 0x000ea80000300800 */
[----:B----4-:R-:W-:Y:S04]  /*3420*/  STS.128 [R4+UR16+0x2000], R16 ;  /* 0x0020001004007988 */ /* 0x010fe80008000c10 */
[----:B--2---:R0:W-:Y:S04]  /*3430*/  STS.128 [R4+UR16+0x3000], R12 ;  /* 0x0030000c04007988 */ /* 0x0041e80008000c10 */
[----:B0-----:R-:W2:Y:S04]  /*3440*/  LDL.LU R12, [R1+0x74] ;  /* 0x00007400010c7983 */ /* 0x001ea80000300800 */
[----:B------:R-:W2:Y:S04]  /*3450*/  LDL.LU R13, [R1+0x7c] ;  /* 0x00007c00010d7983 */ /* 0x000ea80000300800 */
[----:B------:R-:W2:Y:S04]  /*3460*/  LDL.LU R14, [R1+0xb4] ;  /* 0x0000b400010e7983 */ /* 0x000ea80000300800 */
[----:B------:R-:W2:Y:S04]  /*3470*/  LDL.LU R15, [R1+0xb8] ;  /* 0x0000b800010f7983 */ /* 0x000ea80000300800 */
[----:B------:R-:W3:Y:S04]  /*3480*/  LDL.LU R16, [R1+0x84] ;  /* 0x0000840001107983 */ /* 0x000ee80000300800 */
[----:B------:R-:W3:Y:S04]  /*3490*/  LDL.LU R17, [R1+0x8c] ;  /* 0x00008c0001117983 */ /* 0x000ee80000300800 */
[----:B------:R-:W3:Y:S04]  /*34a0*/  LDL.LU R18, [R1+0xc4] ;  /* 0x0000c40001127983 */ /* 0x000ee80000300800 */
[----:B------:R-:W3:Y:S04]  /*34b0*/  LDL.LU R19, [R1+0xcc] ;  /* 0x0000cc0001137983 */ /* 0x000ee80000300800 */
[----:B--2---:R0:W-:Y:S04]  /*34c0*/  STS.128 [R5+UR16], R12 ;  /* 0x0000000c05007988 */ /* 0x0041e80008000c10 */
[----:B0-----:R-:W2:Y:S04]  /*34d0*/  LDL.LU R12, [R1+0x94] ;  /* 0x00009400010c7983 */ /* 0x001ea80000300800 */
[----:B------:R-:W2:Y:S04]  /*34e0*/  LDL.LU R13, [R1+0x9c] ;  /* 0x00009c00010d7983 */ /* 0x000ea80000300800 */
[----:B------:R-:W2:Y:S04]  /*34f0*/  LDL.LU R14, [R1+0xd4] ;  /* 0x0000d400010e7983 */ /* 0x000ea80000300800 */
[----:B---3--:R0:W-:Y:S04]  /*3500*/  STS.128 [R5+UR16+0x1000], R16 ;  /* 0x0010001005007988 */ /* 0x0081e80008000c10 */
[----:B------:R-:W2:Y:S04]  /*3510*/  LDL.LU R15, [R1+0xdc] ;  /* 0x0000dc00010f7983 */ /* 0x000ea80000300800 */
[----:B0-----:R-:W3:Y:S04]  /*3520*/  LDL.LU R16, [R1+0xa4] ;  /* 0x0000a40001107983 */ /* 0x001ee80000300800 */
[----:B------:R-:W3:Y:S04]  /*3530*/  LDL.LU R17, [R1+0xac] ;  /* 0x0000ac0001117983 */ /* 0x000ee80000300800 */
[----:B------:R-:W3:Y:S04]  /*3540*/  LDL.LU R18, [R1+0xe4] ;  /* 0x0000e40001127983 */ /* 0x000ee80000300800 */
[----:B------:R-:W3:Y:S01]  /*3550*/  LDL.LU R19, [R1+0xec] ;  /* 0x0000ec0001137983 */ /* 0x000ee20000300800 */
[----:B------:R-:W-:Y:S01]  /*3560*/  MOV R48, R60 ;  /* 0x0000003c00307202 */ /* 0x000fe20000000f00 */
[----:B------:R-:W-:Y:S01]  /*3570*/  IMAD.MOV.U32 R49, RZ, RZ, R62 ;  /* 0x000000ffff317224 */ /* 0x000fe200078e003e */
[----:B------:R-:W-:Y:S01]  /*3580*/  MOV R51, R78 ;  /* 0x0000004e00337202 */ /* 0x000fe20000000f00 */
[----:B------:R-:W-:-:S02]  /*3590*/  IMAD.MOV.U32 R50, RZ, RZ, R76 ;  /* 0x000000ffff327224 */ /* 0x000fc400078e004c */
[----:B------:R-:W4:Y:S04]  /*35a0*/  LDL.LU R76, [R1+0xf0] ;  /* 0x0000f000014c7983 */ /* 0x000f280000300800 */
[----:B--2---:R-:W-:Y:S04]  /*35b0*/  STS.128 [R5+UR16+0x2000], R12 ;  /* 0x0020000c05007988 */ /* 0x004fe80008000c10 */
[----:B---3--:R-:W-:Y:S01]  /*35c0*/  STS.128 [R5+UR16+0x3000], R16 ;  /* 0x0030001005007988 */ /* 0x008fe20008000c10 */
[----:B------:R-:W-:Y:S06]  /*35d0*/  BAR.SYNC.DEFER_BLOCKING 0x0 ;  /* 0x0000000000007b1d */ /* 0x000fec0000010000 */
[----:B------:R-:W0:Y:S04]  /*35e0*/  LDS.128 R40, [R0+UR16] ;  /* 0x0000001000287984 */ /* 0x000e280008000c00 */
[----:B------:R-:W-:Y:S04]  /*35f0*/  LDS.128 R36, [R0+UR16+0x200] ;  /* 0x0002001000247984 */ /* 0x000fe80008000c00 */
[----:B------:R-:W-:Y:S04]  /*3600*/  LDS.128 R32, [R0+UR16+0x400] ;  /* 0x0004001000207984 */ /* 0x000fe80008000c00 */
[----:B------:R-:W-:Y:S04]  /*3610*/  LDS.128 R28, [R0+UR16+0x600] ;  /* 0x00060010001c7984 */ /* 0x000fe80008000c00 */
[----:B------:R-:W-:Y:S04]  /*3620*/  LDS.128 R24, [R0+UR16+0x800] ;  /* 0x0008001000187984 */ /* 0x000fe80008000c00 */
[----:B------:R-:W-:Y:S04]  /*3630*/  LDS.128 R20, [R0+UR16+0xa00] ;  /* 0x000a001000147984 */ /* 0x000fe80008000c00 */
[----:B------:R-:W-:Y:S04]  /*3640*/  LDS.128 R16, [R0+UR16+0xc00] ;  /* 0x000c001000107984 */ /* 0x000fe80008000c00 */
[----:B------:R-:W-:Y:S01]  /*3650*/  LDS.128 R12, [R0+UR16+0xe00] ;  /* 0x000e0010000c7984 */ /* 0x000fe20008000c00 */
[----:B------:R-:W-:Y:S06]  /*3660*/  BAR.SYNC.DEFER_BLOCKING 0x0 ;  /* 0x0000000000007b1d */ /* 0x000fec0000010000 */
[----:B------:R1:W-:Y:S02]  /*3670*/  STS.128 [R4+UR16+0x1000], R48 ;  /* 0x0010003004007988 */ /* 0x0003e40008000c10 */
[----:B-1----:R-:W-:Y:S01]  /*3680*/  MOV R50, R77 ;  /* 0x0000004d00327202 */ /* 0x002fe20000000f00 */
[----:B------:R-:W-:Y:S01]  /*3690*/  IMAD.MOV.U32 R51, RZ, RZ, R79 ;  /* 0x000000ffff337224 */ /* 0x000fe200078e004f */
[----:B------:R-:W4:Y:S04]  /*36a0*/  LDL.LU R77, [R1+0xf4] ;  /* 0x0000f400014d7983 */ /* 0x000f280000300800 */
[----:B------:R-:W4:Y:S04]  /*36b0*/  LDL.LU R78, [R1+0x108] ;  /* 0x00010800014e7983 */ /* 0x000f280000300800 */
[----:B------:R-:W4:Y:S01]  /*36c0*/  LDL.LU R79, [R1+0x10c] ;  /* 0x00010c00014f7983 */ /* 0x000f220000300800 */
[----:B------:R-:W-:Y:S01]  /*36d0*/  IMAD.MOV.U32 R44, RZ, RZ, R56 ;  /* 0x000000ffff2c7224 */ /* 0x000fe200078e0038 */
[----:B------:R-:W-:Y:S01]  /*36e0*/  MOV R45, R58 ;  /* 0x0000003a002d7202 */ /* 0x000fe20000000f00 */
[----:B------:R-:W-:-:S02]  /*36f0*/  IMAD.MOV.U32 R46, RZ, RZ, R72 ;  /* 0x000000ffff2e7224 */ /* 0x000fc400078e0048 */
[----:B------:R-:W-:-:S05]  /*3700*/  IMAD.MOV.U32 R47, RZ, RZ, R74 ;  /* 0x000000ffff2f7224 */ /* 0x000fca00078e004a */
[----:B------:R1:W-:Y:S01]  /*3710*/  STS.128 [R4+UR16], R44 ;  /* 0x0000002c04007988 */ /* 0x0003e20008000c10 */
[----:B------:R-:W-:Y:S01]  /*3720*/  IMAD.MOV.U32 R52, RZ, RZ, R64 ;  /* 0x000000ffff347224 */ /* 0x000fe200078e0040 */
[----:B------:R-:W-:Y:S01]  /*3730*/  MOV R54, R80 ;  /* 0x0000005000367202 */ /* 0x000fe20000000f00 */
[----:B------:R-:W-:Y:S02]  /*3740*/  IMAD.MOV.U32 R53, RZ, RZ, R66 ;  /* 0x000000ffff357224 */ /* 0x000fe400078e0042 */
[----:B------:R-:W-:Y:S02]  /*3750*/  IMAD.MOV.U32 R55, RZ, RZ, R82 ;  /* 0x000000ffff377224 */ /* 0x000fe400078e0052 */
[----:B-1----:R-:W-:Y:S01]  /*3760*/  IMAD.MOV.U32 R44, RZ, RZ, R68 ;  /* 0x000000ffff2c7224 */ /* 0x002fe200078e0044 */
[----:B------:R-:W-:Y:S01]  /*3770*/  MOV R45, R70 ;  /* 0x00000046002d7202 */ /* 0x000fe20000000f00 */
[----:B------:R-:W-:Y:S02]  /*3780*/  IMAD.MOV.U32 R46, RZ, RZ, R84 ;  /* 0x000000ffff2e7224 */ /* 0x000fe400078e0054 */
[----:B------:R-:W-:-:S05]  /*3790*/  IMAD.MOV.U32 R47, RZ, RZ, R86 ;  /* 0x000000ffff2f7224 */ /* 0x000fca00078e0056 */
[----:B------:R1:W-:Y:S01]  /*37a0*/  STS.128 [R4+UR16+0x3000], R44 ;  /* 0x0030002c04007988 */ /* 0x0003e20008000c10 */
[----:B------:R-:W-:-:S03]  /*37b0*/  IMAD.MOV.U32 R48, RZ, RZ, R61 ;  /* 0x000000ffff307224 */ /* 0x000fc600078e003d */
[----:B------:R2:W-:Y:S01]  /*37c0*/  STS.128 [R4+UR16+0x2000], R52 ;  /* 0x0020003404007988 */ /* 0x0005e20008000c10 */
[----:B------:R-:W-:Y:S01]  /*37d0*/  IMAD.MOV.U32 R49, RZ, RZ, R63 ;  /* 0x000000ffff317224 */ /* 0x000fe200078e003f */
[----:B-1----:R-:W-:Y:S01]  /*37e0*/  MOV R44, R57 ;  /* 0x00000039002c7202 */ /* 0x002fe20000000f00 */
[----:B------:R-:W-:Y:S01]  /*37f0*/  IMAD.MOV.U32 R45, RZ, RZ, R59 ;  /* 0x000000ffff2d7224 */ /* 0x000fe200078e003b */
[----:B------:R-:W-:Y:S01]  /*3800*/  MOV R47, R75 ;  /* 0x0000004b002f7202 */ /* 0x000fe20000000f00 */
[----:B------:R-:W-:Y:S01]  /*3810*/  IMAD.MOV.U32 R46, RZ, RZ, R73 ;  /* 0x000000ffff2e7224 */ /* 0x000fe200078e0049 */
[----:B--2---:R-:W-:Y:S01]  /*3820*/  MOV R52, R69 ;  /* 0x0000004500347202 */ /* 0x004fe20000000f00 */
[----:B------:R-:W-:Y:S01]  /*3830*/  IMAD.MOV.U32 R53, RZ, RZ, R71 ;  /* 0x000000ffff357224 */ /* 0x000fe200078e0047 */
[----:B------:R-:W-:Y:S01]  /*3840*/  MOV R55, R87 ;  /* 0x0000005700377202 */ /* 0x000fe20000000f00 */
[----:B------:R-:W-:Y:S01]  /*3850*/  IMAD.MOV.U32 R54, RZ, RZ, R85 ;  /* 0x000000ffff367224 */ /* 0x000fe200078e0055 */
[----:B------:R1:W-:Y:S04]  /*3860*/  STS.128 [R5+UR16], R44 ;  /* 0x0000002c05007988 */ /* 0x0003e80008000c10 */
[----:B------:R-:W-:Y:S04]  /*3870*/  STS.128 [R5+UR16+0x1000], R48 ;  /* 0x0010003005007988 */ /* 0x000fe80008000c10 */
[----:B------:R-:W-:Y:S01]  /*3880*/  STS.128 [R5+UR16+0x3000], R52 ;  /* 0x0030003405007988 */ /* 0x000fe20008000c10 */
[----:B-1----:R-:W-:Y:S01]  /*3890*/  IMAD.MOV.U32 R44, RZ, RZ, R65 ;  /* 0x000000ffff2c7224 */ /* 0x002fe200078e0041 */
[----:B------:R-:W-:Y:S01]  /*38a0*/  MOV R45, R67 ;  /* 0x00000043002d7202 */ /* 0x000fe20000000f00 */
[----:B------:R-:W-:-:S02]  /*38b0*/  IMAD.MOV.U32 R46, RZ, RZ, R81 ;  /* 0x000000ffff2e7224 */ /* 0x000fc400078e0051 */
[----:B------:R-:W-:-:S05]  /*38c0*/  IMAD.MOV.U32 R47, RZ, RZ, R83 ;  /* 0x000000ffff2f7224 */ /* 0x000fca00078e0053 */
[----:B------:R-:W-:Y:S01]  /*38d0*/  STS.128 [R5+UR16+0x2000], R44 ;  /* 0x0020002c05007988 */ /* 0x000fe20008000c10 */
[----:B------:R-:W-:Y:S06]  /*38e0*/  BAR.SYNC.DEFER_BLOCKING 0x0 ;  /* 0x0000000000007b1d */ /* 0x000fec0000010000 */
[----:B------:R-:W-:Y:S04]  /*38f0*/  LDS.128 R72, [R0+UR16] ;  /* 0x0000001000487984 */ /* 0x000fe80008000c00 */
        /* <DEDUP_REMOVED lines=8> */
[----:B----4-:R1:W-:Y:S04]  /*3980*/  STS.128 [R4+UR16], R76 ;  /* 0x0000004c04007988 */ /* 0x0103e80008000c10 */
[----:B-1----:R-:W2:Y:S04]  /*3990*/  LDL.LU R76, [R1+0xf8] ;  /* 0x0000f800014c7983 */ /* 0x002ea80000300800 */
[----:B------:R-:W2:Y:S04]  /*39a0*/  LDL.LU R77, [R1+0xfc] ;  /* 0x0000fc00014d7983 */ /* 0x000ea80000300800 */
[----:B------:R-:W2:Y:S04]  /*39b0*/  LDL.LU R78, [R1+0x110] ;  /* 0x00011000014e7983 */ /* 0x000ea80000300800 */
[----:B------:R-:W2:Y:S04]  /*39c0*/  LDL.LU R79, [R1+0x114] ;  /* 0x00011400014f7983 */ /* 0x000ea80000300800 */
[----:B------:R-:W3:Y:S04]  /*39d0*/  LDL.LU R80, [R1+0x100] ;  /* 0x0001000001507983 */ /* 0x000ee80000300800 */
[----:B------:R-:W3:Y:S04]  /*39e0*/  LDL.LU R81, [R1+0x104] ;  /* 0x0001040001517983 */ /* 0x000ee80000300800 */
[----:B------:R-:W3:Y:S04]  /*39f0*/  LDL.LU R82, [R1+0x118] ;  /* 0x0001180001527983 */ /* 0x000ee80000300800 */
[----:B------:R-:W3:Y:S04]  /*3a00*/  LDL.LU R83, [R1+0x11c] ;  /* 0x00011c0001537983 */ /* 0x000ee80000300800 */
[----:B--2---:R1:W-:Y:S02]  /*3a10*/  STS.128 [R4+UR16+0x1000], R76 ;  /* 0x0010004c04007988 */ /* 0x0043e40008000c10 */
[----:B-1----:R-:W-:Y:S01]  /*3a20*/  IMAD.MOV.U32 R76, RZ, RZ, R199 ;  /* 0x000000ffff4c7224 */ /* 0x002fe200078e00c7 */
[----:B------:R-:W-:Y:S01]  /*3a30*/  MOV R78, R197 ;  /* 0x000000c5004e7202 */ /* 0x000fe20000000f00 */
[----:B------:R-:W-:-:S02]  /*3a40*/  IMAD.MOV.U32 R77, RZ, RZ, R198 ;  /* 0x000000ffff4d7224 */ /* 0x000fc400078e00c6 */
[----:B------:R-:W-:Y:S01]  /*3a50*/  IMAD.MOV.U32 R79, RZ, RZ, R196 ;  /* 0x000000ffff4f7224 */ /* 0x000fe200078e00c4 */
[----:B---3--:R1:W-:Y:S04]  /*3a60*/  STS.128 [R4+UR16+0x2000], R80 ;  /* 0x0020005004007988 */ /* 0x0083e80008000c10 */
[----:B------:R2:W-:Y:S01]  /*3a70*/  STS.128 [R4+UR16+0x3000], R76 ;  /* 0x0030004c04007988 */ /* 0x0005e20008000c10 */
[----:B-1----:R-:W-:Y:S01]  /*3a80*/  MOV R80, R191 ;  /* 0x000000bf00507202 */ /* 0x002fe20000000f00 */
[----:B------:R-:W-:Y:S01]  /*3a90*/  IMAD.MOV.U32 R81, RZ, RZ, R190 ;  /* 0x000000ffff517224 */ /* 0x000fe200078e00be */
[----:B------:R-:W-:Y:S01]  /*3aa0*/  MOV R83, R188 ;  /* 0x000000bc00537202 */ /* 0x000fe20000000f00 */
[----:B------:R-:W-:Y:S01]  /*3ab0*/  IMAD.MOV.U32 R82, RZ, RZ, R189 ;  /* 0x000000ffff527224 */ /* 0x000fe200078e00bd */
[----:B--2---:R-:W-:Y:S01]  /*3ac0*/  MOV R77, R194 ;  /* 0x000000c2004d7202 */ /* 0x004fe20000000f00 */
[----:B------:R-:W-:-:S02]  /*3ad0*/  IMAD.MOV.U32 R76, RZ, RZ, R195 ;  /* 0x000000ffff4c7224 */ /* 0x000fc400078e00c3 */
[----:B------:R-:W-:Y:S02]  /*3ae0*/  IMAD.MOV.U32 R78, RZ, RZ, R193 ;  /* 0x000000ffff4e7224 */ /* 0x000fe400078e00c1 */
[----:B------:R-:W-:Y:S01]  /*3af0*/  IMAD.MOV.U32 R79, RZ, RZ, R192 ;  /* 0x000000ffff4f7224 */ /* 0x000fe200078e00c0 */
[----:B------:R1:W-:Y:S04]  /*3b00*/  STS.128 [R5+UR16+0x1000], R80 ;  /* 0x0010005005007988 */ /* 0x0003e80008000c10 */
[----:B------:R2:W-:Y:S01]  /*3b10*/  STS.128 [R5+UR16], R76 ;  /* 0x0000004c05007988 */ /* 0x0005e20008000c10 */
[----:B-1----:R-:W-:Y:S01]  /*3b20*/  IMAD.MOV.U32 R80, RZ, RZ, R183 ;  /* 0x000000ffff507224 */ /* 0x002fe200078e00b7 */
[----:B------:R-:W-:Y:S01]  /*3b30*/  MOV R81, R182 ;  /* 0x000000b600517202 */ /* 0x000fe20000000f00 */
[----:B------:R-:W-:-:S02]  /*3b40*/  IMAD.MOV.U32 R82, RZ, RZ, R181 ;  /* 0x000000ffff527224 */ /* 0x000fc400078e00b5 */
[----:B--2---:R-:W-:Y:S01]  /*3b50*/  IMAD.MOV.U32 R76, RZ, RZ, R187 ;  /* 0x000000ffff4c7224 */ /* 0x004fe200078e00bb */
[----:B------:R-:W-:Y:S01]  /*3b60*/  MOV R78, R185 ;  /* 0x000000b9004e7202 */ /* 0x000fe20000000f00 */
[----:B------:R-:W-:Y:S02]  /*3b70*/  IMAD.MOV.U32 R77, RZ, RZ, R186 ;  /* 0x000000ffff4d7224 */ /* 0x000fe400078e00ba */
[----:B------:R-:W-:Y:S02]  /*3b80*/  IMAD.MOV.U32 R79, RZ, RZ, R184 ;  /* 0x000000ffff4f7224 */ /* 0x000fe400078e00b8 */
[----:B------:R-:W-:-:S03]  /*3b90*/  IMAD.MOV.U32 R83, RZ, RZ, R180 ;  /* 0x000000ffff537224 */ /* 0x000fc600078e00b4 */
[----:B------:R-:W-:Y:S04]  /*3ba0*/  STS.128 [R5+UR16+0x2000], R76 ;  /* 0x0020004c05007988 */ /* 0x000fe80008000c10 */
[----:B------:R-:W-:Y:S01]  /*3bb0*/  STS.128 [R5+UR16+0x3000], R80 ;  /* 0x0030005005007988 */ /* 0x000fe20008000c10 */
[----:B------:R-:W-:Y:S01]  /*3bc0*/  BAR.SYNC.DEFER_BLOCKING 0x0 ;  /* 0x0000000000007b1d */ /* 0x000fe20000010000 */
[----:B------:R-:W-:Y:S01]  /*3bd0*/  MOV R188, R88 ;  /* 0x0000005800bc7202 */ /* 0x000fe20000000f00 */
[----:B------:R-:W-:Y:S01]  /*3be0*/  IMAD.MOV.U32 R189, RZ, RZ, R90 ;  /* 0x000000ffffbd7224 */ /* 0x000fe200078e005a */
[----:B------:R-:W-:Y:S01]  /*3bf0*/  MOV R191, R106 ;  /* 0x0000006a00bf7202 */ /* 0x000fe20000000f00 */
[----:B------:R-:W-:Y:S02]  /*3c00*/  IMAD.MOV.U32 R190, RZ, RZ, R104 ;  /* 0x000000ffffbe7224 */ /* 0x000fe400078e0068 */
[----:B------:R-:W1:Y:S04]  /*3c10*/  LDS.128 R184, [R0+UR16] ;  /* 0x0000001000b87984 */ /* 0x000e680008000c00 */
        /* <DEDUP_REMOVED lines=8> */
[----:B------:R2:W-:Y:S02]  /*3ca0*/  STS.128 [R4+UR16], R188 ;  /* 0x000000bc04007988 */ /* 0x0005e40008000c10 */
[----:B--2---:R-:W-:Y:S01]  /*3cb0*/  MOV R188, R100 ;  /* 0x0000006400bc7202 */ /* 0x004fe20000000f00 */
[----:B------:R-:W-:Y:S01]  /*3cc0*/  IMAD.MOV.U32 R189, RZ, RZ, R102 ;  /* 0x000000ffffbd7224 */ /* 0x000fe200078e0066 */
[----:B------:R-:W-:Y:S01]  /*3cd0*/  MOV R191, R118 ;  /* 0x0000007600bf7202 */ /* 0x000fe20000000f00 */
[----:B------:R-:W-:-:S05]  /*3ce0*/  IMAD.MOV.U32 R190, RZ, RZ, R116 ;  /* 0x000000ffffbe7224 */ /* 0x000fca00078e0074 */
[----:B------:R2:W-:Y:S04]  /*3cf0*/  STS.128 [R4+UR16+0x3000], R188 ;  /* 0x003000bc04007988 */ /* 0x0005e80008000c10 */
[----:B--2---:R-:W2:Y:S04]  /*3d00*/  LDL.LU R188, [R1+0x120] ;  /* 0x0001200001bc7983 */ /* 0x004ea80000300800 */
[----:B------:R-:W2:Y:S04]  /*3d10*/  LDL.LU R189, [R1+0x124] ;  /* 0x0001240001bd7983 */ /* 0x000ea80000300800 */
[----:B------:R-:W2:Y:S04]  /*3d20*/  LDL.LU R190, [R1+0x12c] ;  /* 0x00012c0001be7983 */ /* 0x000ea80000300800 */
[----:B------:R-:W2:Y:S01]  /*3d30*/  LDL.LU R191, [R1+0x130] ;  /* 0x0001300001bf7983 */ /* 0x000ea20000300800 */
[----:B------:R-:W-:Y:S01]  /*3d40*/  IMAD.MOV.U32 R88, RZ, RZ, R89 ;  /* 0x000000ffff587224 */ /* 0x000fe200078e0059 */
[----:B------:R-:W-:Y:S01]  /*3d50*/  MOV R194, R108 ;  /* 0x0000006c00c27202 */ /* 0x000fe20000000f00 */
[----:B------:R-:W-:Y:S01]  /*3d60*/  IMAD.MOV.U32 R192, RZ, RZ, R92 ;  /* 0x000000ffffc07224 */ /* 0x000fe200078e005c */
[----:B------:R-:W-:Y:S01]  /*3d70*/  MOV R197, R98 ;  /* 0x0000006200c57202 */ /* 0x000fe20000000f00 */
[----:B------:R-:W-:Y:S01]  /*3d80*/  IMAD.MOV.U32 R193, RZ, RZ, R94 ;  /* 0x000000ffffc17224 */ /* 0x000fe200078e005e */
[----:B------:R-:W-:Y:S01]  /*3d90*/  MOV R90, R105 ;  /* 0x00000069005a7202 */ /* 0x000fe20000000f00 */
[----:B------:R-:W-:-:S02]  /*3da0*/  IMAD.MOV.U32 R195, RZ, RZ, R110 ;  /* 0x000000ffffc37224 */ /* 0x000fc400078e006e */
[----:B------:R-:W-:Y:S02]  /*3db0*/  IMAD.MOV.U32 R196, RZ, RZ, R96 ;  /* 0x000000ffffc47224 */ /* 0x000fe400078e0060 */
[----:B------:R-:W-:Y:S02]  /*3dc0*/  IMAD.MOV.U32 R198, RZ, RZ, R112 ;  /* 0x000000ffffc67224 */ /* 0x000fe400078e0070 */
[----:B------:R-:W-:Y:S02]  /*3dd0*/  IMAD.MOV.U32 R199, RZ, RZ, R114 ;  /* 0x000000ffffc77224 */ /* 0x000fe400078e0072 */
[----:B------:R-:W-:Y:S02]  /*3de0*/  IMAD.MOV.U32 R89, RZ, RZ, R91 ;  /* 0x000000ffff597224 */ /* 0x000fe400078e005b */
[----:B------:R-:W-:Y:S01]  /*3df0*/  IMAD.MOV.U32 R91, RZ, RZ, R107 ;  /* 0x000000ffff5b7224 */ /* 0x000fe200078e006b */
[----:B------:R-:W-:Y:S01]  /*3e00*/  STS.128 [R4+UR16+0x1000], R192 ;  /* 0x001000c004007988 */ /* 0x000fe20008000c10 */
[----:B------:R-:W-:-:S03]  /*3e10*/  IMAD.MOV.U32 R100, RZ, RZ, R101 ;  /* 0x000000ffff647224 */ /* 0x000fc600078e0065 */
[----:B------:R-:W-:Y:S01]  /*3e20*/  STS.128 [R4+UR16+0x2000], R196 ;  /* 0x002000c404007988 */ /* 0x000fe20008000c10 */
[----:B------:R-:W-:Y:S01]  /*3e30*/  IMAD.MOV.U32 R101, RZ, RZ, R103 ;  /* 0x000000ffff657224 */ /* 0x000fe200078e0067 */
[----:B------:R-:W-:Y:S02]  /*3e40*/  MOV R92, R97 ;  /* 0x00000061005c7202 */ /* 0x000fe40000000f00 */
[----:B------:R3:W-:Y:S01]  /*3e50*/  STS.128 [R5+UR16], R88 ;  /* 0x0000005805007988 */ /* 0x0007e20008000c10 */
[----:B------:R-:W-:Y:S01]  /*3e60*/  IMAD.MOV.U32 R94, RZ, RZ, R113 ;  /* 0x000000ffff5e7224 */ /* 0x000fe200078e0071 */
[----:B------:R-:W-:Y:S01]  /*3e70*/  MOV R102, R117 ;  /* 0x0000007500667202 */ /* 0x000fe20000000f00 */
[----:B------:R-:W-:-:S05]  /*3e80*/  IMAD.MOV.U32 R103, RZ, RZ, R119 ;  /* 0x000000ffff677224 */ /* 0x000fca00078e0077 */
[----:B------:R-:W-:Y:S01]  /*3e90*/  STS.128 [R5+UR16+0x3000], R100 ;  /* 0x0030006405007988 */ /* 0x000fe20008000c10 */
[----:B---3--:R-:W-:Y:S01]  /*3ea0*/  IMAD.MOV.U32 R88, RZ, RZ, R93 ;  /* 0x000000ffff587224 */ /* 0x008fe200078e005d */
[----:B------:R-:W-:Y:S01]  /*3eb0*/  MOV R89, R95 ;  /* 0x0000005f00597202 */ /* 0x000fe20000000f00 */
[----:B------:R-:W-:Y:S01]  /*3ec0*/  IMAD.MOV.U32 R90, RZ, RZ, R109 ;  /* 0x000000ffff5a7224 */ /* 0x000fe200078e006d */
[----:B------:R-:W-:Y:S01]  /*3ed0*/  MOV R95, R115 ;  /* 0x00000073005f7202 */ /* 0x000fe20000000f00 */
[----:B------:R-:W-:Y:S02]  /*3ee0*/  IMAD.MOV.U32 R91, RZ, RZ, R111 ;  /* 0x000000ffff5b7224 */ /* 0x000fe400078e006f */
[----:B------:R-:W-:-:S03]  /*3ef0*/  IMAD.MOV.U32 R93, RZ, RZ, R99 ;  /* 0x000000ffff5d7224 */ /* 0x000fc600078e0063 */
[----:B------:R-:W-:Y:S04]  /*3f00*/  STS.128 [R5+UR16+0x1000], R88 ;  /* 0x0010005805007988 */ /* 0x000fe80008000c10 */
        /* <DEDUP_REMOVED lines=11> */
[----:B--2---:R2:W-:Y:S04]  /*3fc0*/  STS.128 [R4+UR16], R188 ;  /* 0x000000bc04007988 */ /* 0x0045e80008000c10 */
[----:B--2---:R-:W2:Y:S01]  /*3fd0*/  LDL.LU R188, [R1+0x128] ;  /* 0x0001280001bc7983 */ /* 0x004ea20000300800 */
[----:B------:R-:W-:Y:S01]  /*3fe0*/  IMAD.MOV.U32 R189, RZ, RZ, R230 ;  /* 0x000000ffffbd7224 */ /* 0x000fe200078e00e6 */
[----:B------:R-:W-:Y:S01]  /*3ff0*/  MOV R190, R229 ;  /* 0x000000e500be7202 */ /* 0x000fe20000000f00 */
[----:B------:R-:W-:Y:S01]  /*4000*/  IMAD.MOV.U32 R191, RZ, RZ, R227 ;  /* 0x000000ffffbf7224 */ /* 0x000fe200078e00e3 */
[----:B------:R-:W-:Y:S01]  /*4010*/  MOV R193, R225 ;  /* 0x000000e100c17202 */ /* 0x000fe20000000f00 */
[----:B------:R-:W-:-:S02]  /*4020*/  IMAD.MOV.U32 R192, RZ, RZ, R226 ;  /* 0x000000ffffc07224 */ /* 0x000fc400078e00e2 */
[----:B------:R-:W-:Y:S02]  /*4030*/  IMAD.MOV.U32 R194, RZ, RZ, R223 ;  /* 0x000000ffffc27224 */ /* 0x000fe400078e00df */
[----:B------:R-:W-:-:S05]  /*4040*/  IMAD.MOV.U32 R195, RZ, RZ, R222 ;  /* 0x000000ffffc37224 */ /* 0x000fca00078e00de */
[----:B------:R3:W-:Y:S02]  /*4050*/  STS.128 [R4+UR16+0x2000], R192 ;  /* 0x002000c004007988 */ /* 0x0007e40008000c10 */
[----:B---3--:R-:W-:Y:S01]  /*4060*/  IMAD.MOV.U32 R192, RZ, RZ, R213 ;  /* 0x000000ffffc07224 */ /* 0x008fe200078e00d5 */
[----:B------:R-:W-:Y:S01]  /*4070*/  MOV R193, R212 ;  /* 0x000000d400c17202 */ /* 0x000fe20000000f00 */
[----:B------:R-:W-:Y:S02]  /*4080*/  IMAD.MOV.U32 R194, RZ, RZ, R211 ;  /* 0x000000ffffc27224 */ /* 0x000fe400078e00d3 */
[----:B------:R-:W-:Y:S01]  /*4090*/  IMAD.MOV.U32 R195, RZ, RZ, R210 ;  /* 0x000000ffffc37224 */ /* 0x000fe200078e00d2 */
[----:B------:R-:W-:Y:S01]  /*40a0*/  MOV R222, R136 ;  /* 0x0000008800de7202 */ /* 0x000fe20000000f00 */
[----:B------:R-:W-:Y:S01]  /*40b0*/  IMAD.MOV.U32 R223, RZ, RZ, R138 ;  /* 0x000000ffffdf7224 */ /* 0x000fe200078e008a */
[----:B------:R-:W-:Y:S01]  /*40c0*/  MOV R227, R142 ;  /* 0x0000008e00e37202 */ /* 0x000fe20000000f00 */
[----:B------:R-:W-:-:S02]  /*40d0*/  IMAD.MOV.U32 R225, RZ, RZ, R126 ;  /* 0x000000ffffe17224 */ /* 0x000fc400078e007e */
[----:B------:R-:W-:Y:S01]  /*40e0*/  IMAD.MOV.U32 R230, RZ, RZ, R144 ;  /* 0x000000ffffe67224 */ /* 0x000fe200078e0090 */
[----:B------:R-:W-:Y:S01]  /*40f0*/  MOV R229, R130 ;  /* 0x0000008200e57202 */ /* 0x000fe20000000f00 */
[----:B------:R-:W-:Y:S01]  /*4100*/  IMAD.MOV.U32 R226, RZ, RZ, R140 ;  /* 0x000000ffffe27224 */ /* 0x000fe200078e008c */
[----:B------:R-:W3:Y:S01]  /*4110*/  LDL.LU R136, [R1+0x1b4] ;  /* 0x0001b40001887983 */ /* 0x000ee20000300800 */
[----:B------:R-:W-:Y:S02]  /*4120*/  IMAD.MOV.U32 R142, RZ, RZ, R228 ;  /* 0x000000ffff8e7224 */ /* 0x000fe400078e00e4 */
[----:B------:R-:W-:Y:S01]  /*4130*/  IMAD.MOV.U32 R144, RZ, RZ, R231 ;  /* 0x000000ffff907224 */ /* 0x000fe200078e00e7 */
[----:B------:R-:W-:Y:S01]  /*4140*/  MOV R231, R146 ;  /* 0x0000009200e77202 */ /* 0x000fe20000000f00 */
[----:B------:R-:W-:Y:S01]  /*4150*/  IMAD.MOV.U32 R228, RZ, RZ, R128 ;  /* 0x000000ffffe47224 */ /* 0x000fe200078e0080 */
[----:B------:R-:W4:Y:S04]  /*4160*/  LDL.LU R138, [R1+0x1a8] ;  /* 0x0001a800018a7983 */ /* 0x000f280000300800 */
[----:B------:R-:W5:Y:S04]  /*4170*/  LDL.LU R140, [R1+0x1b0] ;  /* 0x0001b000018c7983 */ /* 0x000f680000300800 */
[----:B--2---:R2:W-:Y:S02]  /*4180*/  STS.128 [R4+UR16+0x1000], R188 ;  /* 0x001000bc04007988 */ /* 0x0045e40008000c10 */
[----:B--2---:R-:W-:Y:S01]  /*4190*/  MOV R188, R221 ;  /* 0x000000dd00bc7202 */ /* 0x004fe20000000f00 */
[----:B------:R-:W-:Y:S01]  /*41a0*/  IMAD.MOV.U32 R189, RZ, RZ, R220 ;  /* 0x000000ffffbd7224 */ /* 0x000fe200078e00dc */
[----:B------:R-:W-:Y:S01]  /*41b0*/  MOV R191, R218 ;  /* 0x000000da00bf7202 */ /* 0x000fe20000000f00 */
[----:B------:R-:W-:-:S05]  /*41c0*/  IMAD.MOV.U32 R190, RZ, RZ, R219 ;  /* 0x000000ffffbe7224 */ /* 0x000fca00078e00db */
[----:B------:R2:W-:Y:S04]  /*41d0*/  STS.128 [R4+UR16+0x3000], R188 ;  /* 0x003000bc04007988 */ /* 0x0005e80008000c10 */
[----:B------:R0:W-:Y:S01]  /*41e0*/  STS.128 [R5+UR16+0x1000], R192 ;  /* 0x001000c005007988 */ /* 0x0001e20008000c10 */
[----:B--2---:R-:W-:Y:S01]  /*41f0*/  IMAD.MOV.U32 R188, RZ, RZ, R217 ;  /* 0x000000ffffbc7224 */ /* 0x004fe200078e00d9 */
[----:B------:R-:W-:Y:S01]  /*4200*/  MOV R190, R215 ;  /* 0x000000d700be7202 */ /* 0x000fe20000000f00 */
[----:B------:R-:W-:Y:S02]  /*4210*/  IMAD.MOV.U32 R189, RZ, RZ, R216 ;  /* 0x000000ffffbd7224 */ /* 0x000fe400078e00d8 */
[----:B------:R-:W-:Y:S01]  /*4220*/  IMAD.MOV.U32 R191, RZ, RZ, R214 ;  /* 0x000000ffffbf7224 */ /* 0x000fe200078e00d6 */
[----:B0-----:R-:W-:Y:S01]  /*4230*/  MOV R194, R203 ;  /* 0x000000cb00c27202 */ /* 0x001fe20000000f00 */
[----:B------:R-:W-:-:S02]  /*4240*/  IMAD.MOV.U32 R192, RZ, RZ, R205 ;  /* 0x000000ffffc07224 */ /* 0x000fc400078e00cd */
[----:B------:R-:W-:Y:S01]  /*4250*/  IMAD.MOV.U32 R193, RZ, RZ, R204 ;  /* 0x000000ffffc17224 */ /* 0x000fe200078e00cc */
[----:B------:R0:W-:Y:S01]  /*4260*/  STS.128 [R5+UR16], R188 ;  /* 0x000000bc05007988 */ /* 0x0001e20008000c10 */
[----:B------:R-:W-:-:S05]  /*4270*/  IMAD.MOV.U32 R195, RZ, RZ, R202 ;  /* 0x000000ffffc37224 */ /* 0x000fca00078e00ca */
[----:B------:R-:W-:Y:S01]  /*4280*/  STS.128 [R5+UR16+0x3000], R192 ;  /* 0x003000c005007988 */ /* 0x000fe20008000c10 */
[----:B0-----:R-:W-:Y:S01]  /*4290*/  MOV R188, R209 ;  /* 0x000000d100bc7202 */ /* 0x001fe20000000f00 */
[----:B------:R-:W-:Y:S01]  /*42a0*/  IMAD.MOV.U32 R189, RZ, RZ, R208 ;  /* 0x000000ffffbd7224 */ /* 0x000fe200078e00d0 */
[----:B------:R-:W-:Y:S01]  /*42b0*/  MOV R191, R206 ;  /* 0x000000ce00bf7202 */ /* 0x000fe20000000f00 */
[----:B------:R-:W-:-:S05]  /*42c0*/  IMAD.MOV.U32 R190, RZ, RZ, R207 ;  /* 0x000000ffffbe7224 */ /* 0x000fca00078e00cf */
[----:B------:R-:W-:Y:S01]  /*42d0*/  STS.128 [R5+UR16+0x2000], R188 ;  /* 0x002000bc05007988 */ /* 0x000fe20008000c10 */
[----:B------:R-:W-:Y:S01]  /*42e0*/  BAR.SYNC.DEFER_BLOCKING 0x0 ;  /* 0x0000000000007b1d */ /* 0x000fe20000010000 */
[----:B------:R-:W-:Y:S01]  /*42f0*/  IMAD.MOV.U32 R220, RZ, RZ, R120 ;  /* 0x000000ffffdc7224 */ /* 0x000fe200078e0078 */
[----:B------:R-:W-:Y:S01]  /*4300*/  MOV R120, R201 ;  /* 0x000000c900787202 */ /* 0x000fe20000000f00 */
[----:B------:R-:W-:Y:S02]  /*4310*/  IMAD.MOV.U32 R221, RZ, RZ, R122 ;  /* 0x000000ffffdd7224 */ /* 0x000fe400078e007a */
[----:B------:R-:W-:Y:S01]  /*4320*/  IMAD.MOV.U32 R122, RZ, RZ, R200 ;  /* 0x000000ffff7a7224 */ /* 0x000fe200078e00c8 */
[----:B------:R-:W0:Y:S04]  /*4330*/  LDS.128 R216, [R0+UR16] ;  /* 0x0000001000d87984 */ /* 0x000e280008000c00 */
[----:B------:R-:W2:Y:S04]  /*4340*/  LDS.128 R212, [R0+UR16+0x200] ;  /* 0x0002001000d47984 */ /* 0x000ea80008000c00 */
[----:B------:R-:W3:Y:S04]  /*4350*/  LDS.128 R208, [R0+UR16+0x400] ;  /* 0x0004001000d07984 */ /* 0x000ee80008000c00 */
[----:B------:R-:W3:Y:S04]  /*4360*/  LDS.128 R204, [R0+UR16+0x600] ;  /* 0x0006001000cc7984 */ /* 0x000ee80008000c00 */
[----:B------:R-:W3:Y:S04]  /*4370*/  LDS.128 R200, [R0+UR16+0x800] ;  /* 0x0008001000c87984 */ /* 0x000ee80008000c00 */
[----:B------:R-:W3:Y:S04]  /*4380*/  LDS.128 R196, [R0+UR16+0xa00] ;  /* 0x000a001000c47984 */ /* 0x000ee80008000c00 */
[----:B------:R-:W3:Y:S04]  /*4390*/  LDS.128 R192, [R0+UR16+0xc00] ;  /* 0x000c001000c07984 */ /* 0x000ee80008000c00 */
[----:B------:R-:W3:Y:S01]  /*43a0*/  LDS.128 R188, [R0+UR16+0xe00] ;  /* 0x000e001000bc7984 */ /* 0x000ee20008000c00 */
[----:B------:R-:W-:Y:S06]  /*43b0*/  BAR.SYNC.DEFER_BLOCKING 0x0 ;  /* 0x0000000000007b1d */ /* 0x000fec0000010000 */
[----:B------:R1:W-:Y:S04]  /*43c0*/  STS.128 [R4+UR16], R220 ;  /* 0x000000dc04007988 */ /* 0x0003e80008000c10 */
[----:B------:R-:W-:Y:S01]  /*43d0*/  STS.128 [R4+UR16+0x2000], R228 ;  /* 0x002000e404007988 */ /* 0x000fe20008000c10 */
[----:B-1----:R-:W-:Y:S01]  /*43e0*/  IMAD.MOV.U32 R223, RZ, RZ, R224 ;  /* 0x000000ffffdf7224 */ /* 0x002fe200078e00e0 */
[----:B------:R-:W-:-:S05]  /*43f0*/  MOV R224, R124 ;  /* 0x0000007c00e07202 */ /* 0x000fca0000000f00 */
[----:B------:R1:W-:Y:S04]  /*4400*/  STS.128 [R4+UR16+0x1000], R224 ;  /* 0x001000e004007988 */ /* 0x0003e80008000c10 */
[----:B-1----:R-:W4:Y:S04]  /*4410*/  LDL.LU.64 R226, [R1+0x178] ;  /* 0x0001780001e27983 */ /* 0x002f280000300a00 */
[----:B------:R-:W3:Y:S04]  /*4420*/  LDL.LU.64 R224, [R1+0x168] ;  /* 0x0001680001e07983 */ /* 0x000ee80000300a00 */
[----:B------:R-:W5:Y:S01]  /*4430*/  LDL.LU.64 R228, [R1+0x180] ;  /* 0x0001800001e47983 */ /* 0x000f620000300a00 */
[----:B------:R-:W-:-:S02]  /*4440*/  IMAD.MOV.U32 R221, RZ, RZ, R134 ;  /* 0x000000ffffdd7224 */ /* 0x000fc400078e0086 */
        /* <DEDUP_REMOVED lines=9> */
[----:B------:R-:W2:Y:S01]  /*44e0*/  LDL.LU.64 R230, [R1+0x170] ;  /* 0x0001700001e67983 */ /* 0x000ea20000300a00 */
[----:B------:R-:W-:-:S02]  /*44f0*/  IMAD.MOV.U32 R122, RZ, RZ, R137 ;  /* 0x000000ffff7a7224 */ /* 0x000fc400078e0089 */
[----:B------:R-:W-:Y:S01]  /*4500*/  IMAD.MOV.U32 R123, RZ, RZ, R139 ;  /* 0x000000ffff7b7224 */ /* 0x000fe200078e008b */
[----:B------:R-:W-:Y:S01]  /*4510*/  STS.128 [R4+UR16+0x3000], R220 ;  /* 0x003000dc04007988 */ /* 0x000fe20008000c10 */
[----:B------:R-:W-:-:S03]  /*4520*/  IMAD.MOV.U32 R124, RZ, RZ, R129 ;  /* 0x000000ffff7c7224 */ /* 0x000fc600078e0081 */
[----:B------:R1:W-:Y:S01]  /*4530*/  STS.128 [R5+UR16], R120 ;  /* 0x0000007805007988 */ /* 0x0003e20008000c10 */
[----:B------:R-:W-:Y:S01]  /*4540*/  IMAD.MOV.U32 R128, RZ, RZ, R133 ;  /* 0x000000ffff807224 */ /* 0x000fe200078e0085 */
[----:B------:R-:W-:Y:S01]  /*4550*/  MOV R129, R135 ;  /* 0x0000008700817202 */ /* 0x000fe20000000f00 */
[----:B------:R-:W-:Y:S01]  /*4560*/  IMAD.MOV.U32 R130, RZ, RZ, R149 ;  /* 0x000000ffff827224 */ /* 0x000fe200078e0095 */
[----:B-1----:R-:W-:Y:S01]  /*4570*/  MOV R120, R125 ;  /* 0x0000007d00787202 */ /* 0x002fe20000000f00 */
[----:B------:R-:W-:Y:S01]  /*4580*/  IMAD.MOV.U32 R121, RZ, RZ, R127 ;  /* 0x000000ffff797224 */ /* 0x000fe200078e007f */
[----:B------:R-:W-:Y:S01]  /*4590*/  MOV R123, R143 ;  /* 0x0000008f007b7202 */ /* 0x000fe20000000f00 */
[----:B------:R-:W-:Y:S01]  /*45a0*/  IMAD.MOV.U32 R125, RZ, RZ, R131 ;  /* 0x000000ffff7d7224 */ /* 0x000fe200078e0083 */
[----:B------:R-:W-:Y:S01]  /*45b0*/  MOV R131, R151 ;  /* 0x0000009700837202 */ /* 0x000fe20000000f00 */
[----:B------:R-:W-:Y:S02]  /*45c0*/  IMAD.MOV.U32 R122, RZ, RZ, R141 ;  /* 0x000000ffff7a7224 */ /* 0x000fe400078e008d */
[----:B------:R-:W-:-:S02]  /*45d0*/  IMAD.MOV.U32 R127, RZ, RZ, R147 ;  /* 0x000000ffff7f7224 */ /* 0x000fc400078e0093 */
[----:B------:R-:W-:Y:S04]  /*45e0*/  STS.128 [R5+UR16+0x3000], R128 ;  /* 0x0030008005007988 */ /* 0x000fe80008000c10 */
[----:B------:R-:W-:Y:S04]  /*45f0*/  STS.128 [R5+UR16+0x1000], R120 ;  /* 0x0010007805007988 */ /* 0x000fe80008000c10 */
[----:B------:R-:W-:Y:S01]  /*4600*/  STS.128 [R5+UR16+0x2000], R124 ;  /* 0x0020007c05007988 */ /* 0x000fe20008000c10 */
[----:B------:R-:W-:Y:S06]  /*4610*/  BAR.SYNC.DEFER_BLOCKING 0x0 ;  /* 0x0000000000007b1d */ /* 0x000fec0000010000 */
[----:B-----5:R-:W-:Y:S04]  /*4620*/  STG.E desc[UR18][R228.64], R134 ;  /* 0x00000086e4007986 */ /* 0x020fe8000c101912 */
[----:B------:R-:W-:Y:S04]  /*4630*/  STG.E desc[UR18][R228.64+0x80], R132 ;  /* 0x00008084e4007986 */ /* 0x000fe8000c101912 */
[----:B------:R-:W-:Y:S04]  /*4640*/  STG.E desc[UR18][R228.64+0x100], R40 ;  /* 0x00010028e4007986 */ /* 0x000fe8000c101912 */
[----:B------:R-:W-:Y:S04]  /*4650*/  STG.E desc[UR18][R228.64+0x180], R42 ;  /* 0x0001802ae4007986 */ /* 0x000fe8000c101912 */
[----:B------:R-:W-:Y:S04]  /*4660*/  STG.E desc[UR18][R228.64+0x200], R184 ;  /* 0x000200b8e4007986 */ /* 0x000fe8000c101912 */
[----:B------:R-:W-:Y:S04]  /*4670*/  STG.E desc[UR18][R228.64+0x280], R186 ;  /* 0x000280bae4007986 */ /* 0x000fe8000c101912 */
[----:B0-----:R-:W-:Y:S04]  /*4680*/  STG.E desc[UR18][R228.64+0x300], R216 ;  /* 0x000300d8e4007986 */ /* 0x001fe8000c101912 */
[----:B------:R-:W-:Y:S04]  /*4690*/  STG.E desc[UR18][R228.64+0x380], R218 ;  /* 0x000380dae4007986 */ /* 0x000fe8000c101912 */
[----:B----4-:R0:W-:Y:S04]  /*46a0*/  STG.E desc[UR18][R226.64], R146 ;  /* 0x00000092e2007986 */ /* 0x0101e8000c101912 */
[----:B------:R1:W-:Y:S04]  /*46b0*/  STG.E desc[UR18][R226.64+0x80], R144 ;  /* 0x00008090e2007986 */ /* 0x0003e8000c101912 */
[----:B------:R-:W-:Y:S04]  /*46c0*/  STG.E desc[UR18][R226.64+0x100], R41 ;  /* 0x00010029e2007986 */ /* 0x000fe8000c101912 */
[----:B0-----:R-:W4:Y:S04]  /*46d0*/  LDL.LU R146, [R1+0x198] ;  /* 0x0001980001927983 */ /* 0x001f280000300800 */
[----:B-1----:R-:W5:Y:S04]  /*46e0*/  LDL.LU R144, [R1+0x1a0] ;  /* 0x0001a00001907983 */ /* 0x002f680000300800 */
[----:B------:R-:W4:Y:S04]  /*46f0*/  LDL.LU.64 R220, [R1+0x160] ;  /* 0x0001600001dc7983 */ /* 0x000f280000300a00 */
[----:B------:R-:W-:Y:S04]  /*4700*/  STG.E desc[UR18][R226.64+0x180], R43 ;  /* 0x0001802be2007986 */ /* 0x000fe8000c101912 */
[----:B------:R-:W-:Y:S04]  /*4710*/  STG.E desc[UR18][R226.64+0x200], R185 ;  /* 0x000200b9e2007986 */ /* 0x000fe8000c101912 */
[----:B------:R-:W-:Y:S04]  /*4720*/  STG.E desc[UR18][R226.64+0x280], R187 ;  /* 0x000280bbe2007986 */ /* 0x000fe8000c101912 */
[----:B------:R-:W-:Y:S04]  /*4730*/  STG.E desc[UR18][R226.64+0x300], R217 ;  /* 0x000300d9e2007986 */ /* 0x000fe8000c101912 */
[----:B------:R0:W-:Y:S04]  /*4740*/  STG.E desc[UR18][R226.64+0x380], R219 ;  /* 0x000380dbe2007986 */ /* 0x0001e8000c101912 */
[----:B0-----:R-:W5:Y:S04]  /*4750*/  LDL.LU R226, [R1+0x19c] ;  /* 0x00019c0001e27983 */ /* 0x001f680000300800 */
[----:B------:R-:W5:Y:S04]  /*4760*/  LDL.LU R227, [R1+0x1a4] ;  /* 0x0001a40001e37983 */ /* 0x000f680000300800 */
[----:B------:R-:W5:Y:S04]  /*4770*/  LDL.LU.64 R222, [R1+0x158] ;  /* 0x0001580001de7983 */ /* 0x000f680000300a00 */
[----:B--2---:R0:W-:Y:S04]  /*4780*/  STG.E desc[UR18][R230.64], R142 ;  /* 0x0000008ee6007986 */ /* 0x0041e8000c101912 */
[----:B------:R1:W-:Y:S04]  /*4790*/  STG.E desc[UR18][R230.64+0x80], R140 ;  /* 0x0000808ce6007986 */ /* 0x0003e8000c101912 */
[----:B------:R-:W2:Y:S04]  /*47a0*/  LDL.LU.64 R228, [R1+0x150] ;  /* 0x0001500001e47983 */ /* 0x000ea80000300a00 */
[----:B------:R-:W-:Y:S04]  /*47b0*/  STG.E desc[UR18][R230.64+0x100], R36 ;  /* 0x00010024e6007986 */ /* 0x000fe8000c101912 */
[----:B------:R-:W-:Y:S04]  /*47c0*/  STG.E desc[UR18][R230.64+0x180], R38 ;  /* 0x00018026e6007986 */ /* 0x000fe8000c101912 */
[----:B0-----:R-:W2:Y:S04]  /*47d0*/  LDL.LU R142, [R1+0x188] ;  /* 0x00018800018e7983 */ /* 0x001ea80000300800 */
[----:B------:R-:W-:Y:S04]  /*47e0*/  STG.E desc[UR18][R230.64+0x200], R180 ;  /* 0x000200b4e6007986 */ /* 0x000fe8000c101912 */
[----:B-1----:R-:W2:Y:S04]  /*47f0*/  LDL.LU R140, [R1+0x190] ;  /* 0x00019000018c7983 */ /* 0x002ea80000300800 */
[----:B------:R-:W-:Y:S04]  /*4800*/  STG.E desc[UR18][R230.64+0x280], R182 ;  /* 0x000280b6e6007986 */ /* 0x000fe8000c101912 */
[----:B------:R-:W-:Y:S04]  /*4810*/  STG.E desc[UR18][R230.64+0x300], R212 ;  /* 0x000300d4e6007986 */ /* 0x000fe8000c101912 */
[----:B------:R-:W-:Y:S04]  /*4820*/  STG.E desc[UR18][R230.64+0x380], R214 ;  /* 0x000380d6e6007986 */ /* 0x000fe8000c101912 */
[----:B---3--:R0:W-:Y:S04]  /*4830*/  STG.E desc[UR18][R224.64], R138 ;  /* 0x0000008ae0007986 */ /* 0x0081e8000c101912 */
[----:B------:R1:W-:Y:S04]  /*4840*/  STG.E desc[UR18][R224.64+0x80], R136 ;  /* 0x00008088e0007986 */ /* 0x0003e8000c101912 */
[----:B------:R-:W-:Y:S04]  /*4850*/  STG.E desc[UR18][R224.64+0x100], R37 ;  /* 0x00010025e0007986 */ /* 0x000fe8000c101912 */
[----:B0-----:R-:W3:Y:S04]  /*4860*/  LDL.LU R138, [R1+0x18c] ;  /* 0x00018c00018a7983 */ /* 0x001ee80000300800 */
[----:B-1----:R-:W3:Y:S04]  /*4870*/  LDL.LU R136, [R1+0x194] ;  /* 0x0001940001887983 */ /* 0x002ee80000300800 */
[----:B------:R-:W3:Y:S04]  /*4880*/  LDL.LU.64 R230, [R1+0x148] ;  /* 0x0001480001e67983 */ /* 0x000ee80000300a00 */
[----:B------:R-:W-:Y:S04]  /*4890*/  STG.E desc[UR18][R224.64+0x180], R39 ;  /* 0x00018027e0007986 */ /* 0x000fe8000c101912 */
[----:B------:R-:W-:Y:S04]  /*48a0*/  STG.E desc[UR18][R224.64+0x200], R181 ;  /* 0x000200b5e0007986 */ /* 0x000fe8000c101912 */
[----:B------:R-:W-:Y:S04]  /*48b0*/  STG.E desc[UR18][R224.64+0x280], R183 ;  /* 0x000280b7e0007986 */ /* 0x000fe8000c101912 */
[----:B------:R-:W-:Y:S04]  /*48c0*/  STG.E desc[UR18][R224.64+0x300], R213 ;  /* 0x000300d5e0007986 */ /* 0x000fe8000c101912 */
[----:B------:R0:W-:Y:S04]  /*48d0*/  STG.E desc[UR18][R224.64+0x380], R215 ;  /* 0x000380d7e0007986 */ /* 0x0001e8000c101912 */
[----:B0-----:R-:W3:Y:S04]  /*48e0*/  LDL.LU.64 R224, [R1+0x140] ;  /* 0x0001400001e07983 */ /* 0x001ee80000300a00 */
[----:B----4-:R-:W-:Y:S04]  /*48f0*/  STG.E desc[UR18][R220.64], R146 ;  /* 0x00000092dc007986 */ /* 0x010fe8000c101912 */
[----:B-----5:R-:W-:Y:S04]  /*4900*/  STG.E desc[UR18][R220.64+0x80], R144 ;  /* 0x00008090dc007986 */ /* 0x020fe8000c101912 */
[----:B------:R-:W-:Y:S04]  /*4910*/  STG.E desc[UR18][R220.64+0x100], R32 ;  /* 0x00010020dc007986 */ /* 0x000fe8000c101912 */
[----:B------:R-:W-:Y:S04]  /*4920*/  STG.E desc[UR18][R220.64+0x180], R34 ;  /* 0x00018022dc007986 */ /* 0x000fe8000c101912 */
[----:B------:R-:W-:Y:S04]  /*4930*/  STG.E desc[UR18][R220.64+0x200], R176 ;  /* 0x000200b0dc007986 */ /* 0x000fe8000c101912 */
[----:B------:R-:W-:Y:S04]  /*4940*/  STG.E desc[UR18][R220.64+0x280], R178 ;  /* 0x000280b2dc007986 */ /* 0x000fe8000c101912 */
[----:B------:R-:W-:Y:S04]  /*4950*/  STG.E desc[UR18][R220.64+0x300], R208 ;  /* 0x000300d0dc007986 */ /* 0x000fe8000c101912 */
[----:B------:R-:W-:Y:S04]  /*4960*/  STG.E desc[UR18][R220.64+0x380], R210 ;  /* 0x000380d2dc007986 */ /* 0x000fe8000c101912 */
[----:B------:R-:W-:Y:S04]  /*4970*/  STG.E desc[UR18][R222.64], R226 ;  /* 0x000000e2de007986 */ /* 0x000fe8000c101912 */
[----:B------:R0:W-:Y:S04]  /*4980*/  STG.E desc[UR18][R222.64+0x80], R227 ;  /* 0x000080e3de007986 */ /* 0x0001e8000c101912 */
[----:B0-----:R-:W4:Y:S04]  /*4990*/  LDL.LU.64 R226, [R1+0x138] ;  /* 0x0001380001e27983 */ /* 0x001f280000300a00 */
[----:B------:R-:W-:Y:S04]  /*49a0*/  STG.E desc[UR18][R222.64+0x100], R33 ;  /* 0x00010021de007986 */ /* 0x000fe8000c101912 */
[----:B------:R-:W-:Y:S04]  /*49b0*/  STG.E desc[UR18][R222.64+0x180], R35 ;  /* 0x00018023de007986 */ /* 0x000fe8000c101912 */
[----:B------:R-:W-:Y:S04]  /*49c0*/  STG.E desc[UR18][R222.64+0x200], R177 ;  /* 0x000200b1de007986 */ /* 0x000fe8000c101912 */
[----:B------:R-:W-:Y:S04]  /*49d0*/  STG.E desc[UR18][R222.64+0x280], R179 ;  /* 0x000280b3de007986 */ /* 0x000fe8000c101912 */
[----:B------:R-:W-:Y:S04]  /*49e0*/  STG.E desc[UR18][R222.64+0x300], R209 ;  /* 0x000300d1de007986 */ /* 0x000fe8000c101912 */
[----:B------:R-:W-:Y:S04]  /*49f0*/  STG.E desc[UR18][R222.64+0x380], R211 ;  /* 0x000380d3de007986 */ /* 0x000fe8000c101912 */
[----:B--2---:R-:W-:Y:S04]  /*4a00*/  STG.E desc[UR18][R228.64], R142 ;  /* 0x0000008ee4007986 */ /* 0x004fe8000c101912 */
[----:B------:R-:W-:Y:S04]  /*4a10*/  STG.E desc[UR18][R228.64+0x80], R140 ;  /* 0x0000808ce4007986 */ /* 0x000fe8000c101912 */
[----:B------:R-:W-:Y:S04]  /*4a20*/  STG.E desc[UR18][R228.64+0x100], R28 ;  /* 0x0001001ce4007986 */ /* 0x000fe8000c101912 */
[----:B------:R-:W-:Y:S04]  /*4a30*/  STG.E desc[UR18][R228.64+0x180], R30 ;  /* 0x0001801ee4007986 */ /* 0x000fe8000c101912 */
[----:B------:R-:W-:Y:S04]  /*4a40*/  STG.E desc[UR18][R228.64+0x200], R172 ;  /* 0x000200ace4007986 */ /* 0x000fe8000c101912 */
[----:B------:R-:W-:Y:S04]  /*4a50*/  STG.E desc[UR18][R228.64+0x280], R174 ;  /* 0x000280aee4007986 */ /* 0x000fe8000c101912 */
[----:B------:R-:W-:Y:S04]  /*4a60*/  STG.E desc[UR18][R228.64+0x300], R204 ;  /* 0x000300cce4007986 */ /* 0x000fe8000c101912 */
[----:B------:R-:W-:Y:S04]  /*4a70*/  STG.E desc[UR18][R228.64+0x380], R206 ;  /* 0x000380cee4007986 */ /* 0x000fe8000c101912 */
[----:B---3--:R-:W-:Y:S04]  /*4a80*/  STG.E desc[UR18][R230.64], R138 ;  /* 0x0000008ae6007986 */ /* 0x008fe8000c101912 */
        /* <DEDUP_REMOVED lines=8> */
[----:B------:R1:W-:Y:S04]  /*4b10*/  STG.E desc[UR18][R224.64+0x80], R251 ;  /* 0x000080fbe0007986 */ /* 0x0003e8000c101912 */
[----:B------:R-:W-:Y:S04]  /*4b20*/  STG.E desc[UR18][R224.64+0x100], R24 ;  /* 0x00010018e0007986 */ /* 0x000fe8000c101912 */
[----:B------:R-:W-:Y:S04]  /*4b30*/  STG.E desc[UR18][R224.64+0x180], R26 ;  /* 0x0001801ae0007986 */ /* 0x000fe8000c101912 */
[----:B------:R-:W-:Y:S04]  /*4b40*/  STG.E desc[UR18][R224.64+0x200], R168 ;  /* 0x000200a8e0007986 */ /* 0x000fe8000c101912 */
[----:B------:R-:W-:Y:S04]  /*4b50*/  STG.E desc[UR18][R224.64+0x280], R170 ;  /* 0x000280aae0007986 */ /* 0x000fe8000c101912 */
[----:B------:R-:W-:Y:S04]  /*4b60*/  STG.E desc[UR18][R224.64+0x300], R200 ;  /* 0x000300c8e0007986 */ /* 0x000fe8000c101912 */
[----:B0-----:R-:W2:Y:S04]  /*4b70*/  LDL.LU R250, [R1+0x264] ;  /* 0x0002640001fa7983 */ /* 0x001ea80000300800 */
[----:B------:R-:W-:Y:S04]  /*4b80*/  STG.E desc[UR18][R224.64+0x380], R202 ;  /* 0x000380cae0007986 */ /* 0x000fe8000c101912 */
[----:B-1----:R-:W2:Y:S04]  /*4b90*/  LDL.LU R251, [R1+0x260] ;  /* 0x0002600001fb7983 */ /* 0x002ea80000300800 */
[----:B------:R-:W-:Y:S04]  /*4ba0*/  LDS.128 R28, [R0+UR16+0xe00] ;  /* 0x000e0010001c7984 */ /* 0x000fe80008000c00 */
[----:B----4-:R0:W-:Y:S04]  /*4bb0*/  STG.E desc[UR18][R226.64], R248 ;  /* 0x000000f8e2007986 */ /* 0x0101e8000c101912 */
[----:B------:R1:W-:Y:S04]  /*4bc0*/  STG.E desc[UR18][R226.64+0x80], R249 ;  /* 0x000080f9e2007986 */ /* 0x0003e8000c101912 */
[----:B0-----:R-:W3:Y:S04]  /*4bd0*/  LDL.LU R248, [R1+0x25c] ;  /* 0x00025c0001f87983 */ /* 0x001ee80000300800 */
[----:B-1----:R-:W3:Y:S04]  /*4be0*/  LDL.LU R249, [R1+0x258] ;  /* 0x0002580001f97983 */ /* 0x002ee80000300800 */
[----:B------:R-:W-:Y:S04]  /*4bf0*/  STG.E desc[UR18][R226.64+0x100], R25 ;  /* 0x00010019e2007986 */ /* 0x000fe8000c101912 */
[----:B------:R-:W-:Y:S04]  /*4c00*/  STG.E desc[UR18][R226.64+0x180], R27 ;  /* 0x0001801be2007986 */ /* 0x000fe8000c101912 */
[----:B------:R-:W-:Y:S04]  /*4c10*/  STG.E desc[UR18][R226.64+0x200], R169 ;  /* 0x000200a9e2007986 */ /* 0x000fe8000c101912 */
[----:B------:R-:W-:Y:S04]  /*4c20*/  STG.E desc[UR18][R226.64+0x280], R171 ;  /* 0x000280abe2007986 */ /* 0x000fe8000c101912 */
[----:B------:R-:W-:Y:S04]  /*4c30*/  STG.E desc[UR18][R226.64+0x300], R201 ;  /* 0x000300c9e2007986 */ /* 0x000fe8000c101912 */
[----:B------:R-:W-:Y:S04]  /*4c40*/  STG.E desc[UR18][R226.64+0x380], R203 ;  /* 0x000380cbe2007986 */ /* 0x000fe8000c101912 */
[----:B------:R-:W0:Y:S04]  /*4c50*/  LDS.128 R24, [R0+UR16] ;  /* 0x0000001000187984 */ /* 0x000e280008000c00 */
[----:B--2---:R1:W-:Y:S04]  /*4c60*/  STG.E desc[UR18][R250.64], R246 ;  /* 0x000000f6fa007986 */ /* 0x0043e8000c101912 */
[----:B------:R2:W-:Y:S04]  /*4c70*/  STG.E desc[UR18][R250.64+0x80], R247 ;  /* 0x000080f7fa007986 */ /* 0x0005e8000c101912 */
[----:B------:R-:W-:Y:S04]  /*4c80*/  STG.E desc[UR18][R250.64+0x100], R20 ;  /* 0x00010014fa007986 */ /* 0x000fe8000c101912 */
[----:B-1----:R-:W4:Y:S04]  /*4c90*/  LDL.LU R246, [R1+0x254] ;  /* 0x0002540001f67983 */ /* 0x002f280000300800 */
[----:B------:R-:W-:Y:S04]  /*4ca0*/  STG.E desc[UR18][R250.64+0x180], R22 ;  /* 0x00018016fa007986 */ /* 0x000fe8000c101912 */
[----:B------:R-:W-:Y:S04]  /*4cb0*/  STG.E desc[UR18][R250.64+0x200], R84 ;  /* 0x00020054fa007986 */ /* 0x000fe8000c101912 */
[----:B------:R-:W-:Y:S04]  /*4cc0*/  STG.E desc[UR18][R250.64+0x280], R86 ;  /* 0x00028056fa007986 */ /* 0x000fe8000c101912 */
[----:B------:R-:W-:Y:S04]  /*4cd0*/  STG.E desc[UR18][R250.64+0x300], R196 ;  /* 0x000300c4fa007986 */ /* 0x000fe8000c101912 */
[----:B------:R-:W-:Y:S04]  /*4ce0*/  STG.E desc[UR18][R250.64+0x380], R198 ;  /* 0x000380c6fa007986 */ /* 0x000fe8000c101912 */
[----:B--2---:R-:W4:Y:S04]  /*4cf0*/  LDL.LU R247, [R1+0x250] ;  /* 0x0002500001f77983 */ /* 0x004f280000300800 */
[----:B---3--:R1:W-:Y:S04]  /*4d00*/  STG.E desc[UR18][R248.64], R244 ;  /* 0x000000f4f8007986 */ /* 0x0083e8000c101912 */
[----:B------:R2:W-:Y:S04]  /*4d10*/  STG.E desc[UR18][R248.64+0x80], R245 ;  /* 0x000080f5f8007986 */ /* 0x0005e8000c101912 */
[----:B-1----:R-:W3:Y:S04]  /*4d20*/  LDL.LU R244, [R1+0x24c] ;  /* 0x00024c0001f47983 */ /* 0x002ee80000300800 */
[----:B--2---:R-:W3:Y:S04]  /*4d30*/  LDL.LU R245, [R1+0x248] ;  /* 0x0002480001f57983 */ /* 0x004ee80000300800 */
[----:B------:R-:W-:Y:S04]  /*4d40*/  STG.E desc[UR18][R248.64+0x100], R21 ;  /* 0x00010015f8007986 */ /* 0x000fe8000c101912 */
[----:B------:R-:W-:Y:S04]  /*4d50*/  STG.E desc[UR18][R248.64+0x180], R23 ;  /* 0x00018017f8007986 */ /* 0x000fe8000c101912 */
[----:B------:R-:W-:Y:S04]  /*4d60*/  STG.E desc[UR18][R248.64+0x200], R85 ;  /* 0x00020055f8007986 */ /* 0x000fe8000c101912 */
[----:B------:R-:W-:Y:S04]  /*4d70*/  STG.E desc[UR18][R248.64+0x280], R87 ;  /* 0x00028057f8007986 */ /* 0x000fe8000c101912 */
[----:B------:R-:W-:Y:S04]  /*4d80*/  STG.E desc[UR18][R248.64+0x300], R197 ;  /* 0x000300c5f8007986 */ /* 0x000fe8000c101912 */
[----:B------:R-:W-:Y:S04]  /*4d90*/  STG.E desc[UR18][R248.64+0x380], R199 ;  /* 0x000380c7f8007986 */ /* 0x000fe8000c101912 */
[----:B------:R-:W1:Y:S04]  /*4da0*/  LDS.128 R20, [R0+UR16+0x200] ;  /* 0x0002001000147984 */ /* 0x000e680008000c00 */
[----:B----4-:R2:W-:Y:S04]  /*4db0*/  STG.E desc[UR18][R246.64], R242 ;  /* 0x000000f2f6007986 */ /* 0x0105e8000c101912 */
[----:B------:R4:W-:Y:S04]  /*4dc0*/  STG.E desc[UR18][R246.64+0x80], R243 ;  /* 0x000080f3f6007986 */ /* 0x0009e8000c101912 */
[----:B------:R-:W-:Y:S04]  /*4dd0*/  STG.E desc[UR18][R246.64+0x100], R16 ;  /* 0x00010010f6007986 */ /* 0x000fe8000c101912 */
[----:B--2---:R-:W2:Y:S04]  /*4de0*/  LDL.LU R242, [R1+0x244] ;  /* 0x0002440001f27983 */ /* 0x004ea80000300800 */
[----:B------:R-:W-:Y:S04]  /*4df0*/  STG.E desc[UR18][R246.64+0x180], R18 ;  /* 0x00018012f6007986 */ /* 0x000fe8000c101912 */
[----:B------:R-:W-:Y:S04]  /*4e00*/  STG.E desc[UR18][R246.64+0x200], R80 ;  /* 0x00020050f6007986 */ /* 0x000fe8000c101912 */
[----:B------:R-:W-:Y:S04]  /*4e10*/  STG.E desc[UR18][R246.64+0x280], R82 ;  /* 0x00028052f6007986 */ /* 0x000fe8000c101912 */
[----:B------:R-:W-:Y:S04]  /*4e20*/  STG.E desc[UR18][R246.64+0x300], R192 ;  /* 0x000300c0f6007986 */ /* 0x000fe8000c101912 */
[----:B------:R-:W-:Y:S04]  /*4e30*/  STG.E desc[UR18][R246.64+0x380], R194 ;  /* 0x000380c2f6007986 */ /* 0x000fe8000c101912 */
[----:B----4-:R-:W2:Y:S04]  /*4e40*/  LDL.LU R243, [R1+0x240] ;  /* 0x0002400001f37983 */ /* 0x010ea80000300800 */
[----:B---3--:R3:W-:Y:S04]  /*4e50*/  STG.E desc[UR18][R244.64], R240 ;  /* 0x000000f0f4007986 */ /* 0x0087e8000c101912 */
[----:B------:R4:W-:Y:S04]  /*4e60*/  STG.E desc[UR18][R244.64+0x80], R241 ;  /* 0x000080f1f4007986 */ /* 0x0009e8000c101912 */
[----:B---3--:R-:W3:Y:S04]  /*4e70*/  LDL.LU R240, [R1+0x23c] ;  /* 0x00023c0001f07983 */ /* 0x008ee80000300800 */
[----:B----4-:R-:W3:Y:S04]  /*4e80*/  LDL.LU R241, [R1+0x238] ;  /* 0x0002380001f17983 */ /* 0x010ee80000300800 */
[----:B------:R-:W-:Y:S04]  /*4e90*/  STG.E desc[UR18][R244.64+0x100], R17 ;  /* 0x00010011f4007986 */ /* 0x000fe8000c101912 */
[----:B------:R-:W-:Y:S04]  /*4ea0*/  STG.E desc[UR18][R244.64+0x180], R19 ;  /* 0x00018013f4007986 */ /* 0x000fe8000c101912 */
[----:B------:R-:W-:Y:S04]  /*4eb0*/  STG.E desc[UR18][R244.64+0x200], R81 ;  /* 0x00020051f4007986 */ /* 0x000fe8000c101912 */
[----:B------:R-:W-:Y:S04]  /*4ec0*/  STG.E desc[UR18][R244.64+0x280], R83 ;  /* 0x00028053f4007986 */ /* 0x000fe8000c101912 */
[----:B------:R-:W-:Y:S04]  /*4ed0*/  STG.E desc[UR18][R244.64+0x300], R193 ;  /* 0x000300c1f4007986 */ /* 0x000fe8000c101912 */
[----:B------:R-:W-:Y:S04]  /*4ee0*/  STG.E desc[UR18][R244.64+0x380], R195 ;  /* 0x000380c3f4007986 */ /* 0x000fe8000c101912 */
[----:B------:R-:W4:Y:S04]  /*4ef0*/  LDS.128 R16, [R0+UR16+0x400] ;  /* 0x0004001000107984 */ /* 0x000f280008000c00 */
[----:B--2---:R2:W-:Y:S04]  /*4f00*/  STG.E desc[UR18][R242.64], R238 ;  /* 0x000000eef2007986 */ /* 0x0045e8000c101912 */
        /* <DEDUP_REMOVED lines=8> */
[----:B-----5:R-:W2:Y:S04]  /*4f90*/  LDL.LU R239, [R1+0x230] ;  /* 0x0002300001ef7983 */ /* 0x020ea80000300800 */
[----:B---3--:R3:W-:Y:S04]  /*4fa0*/  STG.E desc[UR18][R240.64], R236 ;  /* 0x000000ecf0007986 */ /* 0x0087e8000c101912 */
[----:B------:R5:W-:Y:S04]  /*4fb0*/  STG.E desc[UR18][R240.64+0x80], R237 ;  /* 0x000080edf0007986 */ /* 0x000be8000c101912 */
[----:B---3--:R-:W3:Y:S04]  /*4fc0*/  LDL.LU R236, [R1+0x22c] ;  /* 0x00022c0001ec7983 */ /* 0x008ee80000300800 */
[----:B-----5:R-:W3:Y:S04]  /*4fd0*/  LDL.LU R237, [R1+0x228] ;  /* 0x0002280001ed7983 */ /* 0x020ee80000300800 */
[----:B------:R-:W-:Y:S04]  /*4fe0*/  STG.E desc[UR18][R240.64+0x100], R13 ;  /* 0x0001000df0007986 */ /* 0x000fe8000c101912 */
[----:B------:R-:W-:Y:S04]  /*4ff0*/  STG.E desc[UR18][R240.64+0x180], R15 ;  /* 0x0001800ff0007986 */ /* 0x000fe8000c101912 */
[----:B------:R-:W-:Y:S04]  /*5000*/  STG.E desc[UR18][R240.64+0x200], R77 ;  /* 0x0002004df0007986 */ /* 0x000fe8000c101912 */
[----:B------:R-:W-:Y:S04]  /*5010*/  STG.E desc[UR18][R240.64+0x280], R79 ;  /* 0x0002804ff0007986 */ /* 0x000fe8000c101912 */
[----:B------:R-:W-:Y:S04]  /*5020*/  STG.E desc[UR18][R240.64+0x300], R189 ;  /* 0x000300bdf0007986 */ /* 0x000fe8000c101912 */
[----:B------:R-:W-:Y:S04]  /*5030*/  STG.E desc[UR18][R240.64+0x380], R191 ;  /* 0x000380bff0007986 */ /* 0x000fe8000c101912 */
[----:B------:R-:W5:Y:S04]  /*5040*/  LDS.128 R12, [R0+UR16+0x600] ;  /* 0x00060010000c7984 */ /* 0x000f680008000c00 */
[----:B--2---:R2:W-:Y:S04]  /*5050*/  STG.E desc[UR18][R238.64], R234 ;  /* 0x000000eaee007986 */ /* 0x0045e8000c101912 */
[----:B------:R1:W-:Y:S04]  /*5060*/  STG.E desc[UR18][R238.64+0x80], R235 ;  /* 0x000080ebee007986 */ /* 0x0003e8000c101912 */
[----:B------:R-:W-:Y:S04]  /*5070*/  STG.E desc[UR18][R238.64+0x100], R72 ;  /* 0x00010048ee007986 */ /* 0x000fe8000c101912 */
[----:B--2---:R-:W2:Y:S04]  /*5080*/  LDL.LU R234, [R1+0x224] ;  /* 0x0002240001ea7983 */ /* 0x004ea80000300800 */
[----:B------:R-:W-:Y:S04]  /*5090*/  STG.E desc[UR18][R238.64+0x180], R74 ;  /* 0x0001804aee007986 */ /* 0x000fe8000c101912 */
[----:B------:R-:W-:Y:S04]  /*50a0*/  STG.E desc[UR18][R238.64+0x200], R116 ;  /* 0x00020074ee007986 */ /* 0x000fe8000c101912 */
[----:B------:R-:W-:Y:S04]  /*50b0*/  STG.E desc[UR18][R238.64+0x280], R118 ;  /* 0x00028076ee007986 */ /* 0x000fe8000c101912 */
[----:B0-----:R-:W-:Y:S04]  /*50c0*/  STG.E desc[UR18][R238.64+0x300], R24 ;  /* 0x00030018ee007986 */ /* 0x001fe8000c101912 */
[----:B------:R-:W-:Y:S04]  /*50d0*/  STG.E desc[UR18][R238.64+0x380], R26 ;  /* 0x0003801aee007986 */ /* 0x000fe8000c101912 */
[----:B-1----:R-:W2:Y:S04]  /*50e0*/  LDL.LU R235, [R1+0x220] ;  /* 0x0002200001eb7983 */ /* 0x002ea80000300800 */
[----:B---3--:R0:W-:Y:S04]  /*50f0*/  STG.E desc[UR18][R236.64], R232 ;  /* 0x000000e8ec007986 */ /* 0x0081e8000c101912 */
        /* <DEDUP_REMOVED lines=9> */
[----:B------:R-:W0:Y:S04]  /*5190*/  LDS.128 R24, [R0+UR16+0x800] ;  /* 0x0008001000187984 */ /* 0x000e280008000c00 */
        /* <DEDUP_REMOVED lines=49> */
[----:B-----5:R-:W-:Y:S04]  /*54b0*/  STG.E desc[UR18][R162.64+0x300], R12 ;  /* 0x0003000ca2007986 */ /* 0x020fe8000c101912 */
[----:B------:R-:W-:Y:S04]  /*54c0*/  STG.E desc[UR18][R162.64+0x380], R14 ;  /* 0x0003800ea2007986 */ /* 0x000fe8000c101912 */
[----:B0-----:R-:W2:Y:S04]  /*54d0*/  LDL.LU R159, [R1+0x1f0] ;  /* 0x0001f000019f7983 */ /* 0x001ea80000300800 */
[----:B---3--:R0:W-:Y:S04]  /*54e0*/  STG.E desc[UR18][R160.64], R156 ;  /* 0x0000009ca0007986 */ /* 0x0081e8000c101912 */
[----:B------:R3:W-:Y:S04]  /*54f0*/  STG.E desc[UR18][R160.64+0x80], R157 ;  /* 0x0000809da0007986 */ /* 0x0007e8000c101912 */
[----:B0-----:R-:W5:Y:S04]  /*5500*/  LDL.LU R156, [R1+0x1ec] ;  /* 0x0001ec00019c7983 */ /* 0x001f680000300800 */
[----:B---3--:R-:W5:Y:S04]  /*5510*/  LDL.LU R157, [R1+0x1e8] ;  /* 0x0001e800019d7983 */ /* 0x008f680000300800 */
[----:B------:R-:W-:Y:S04]  /*5520*/  STG.E desc[UR18][R160.64+0x100], R57 ;  /* 0x00010039a0007986 */ /* 0x000fe8000c101912 */
[----:B------:R-:W-:Y:S04]  /*5530*/  STG.E desc[UR18][R160.64+0x180], R59 ;  /* 0x0001803ba0007986 */ /* 0x000fe8000c101912 */
[----:B------:R-:W-:Y:S04]  /*5540*/  STG.E desc[UR18][R160.64+0x200], R97 ;  /* 0x00020061a0007986 */ /* 0x000fe8000c101912 */
[----:B------:R-:W-:Y:S04]  /*5550*/  STG.E desc[UR18][R160.64+0x280], R99 ;  /* 0x00028063a0007986 */ /* 0x000fe8000c101912 */
[----:B------:R-:W-:Y:S04]  /*5560*/  STG.E desc[UR18][R160.64+0x300], R13 ;  /* 0x0003000da0007986 */ /* 0x000fe8000c101912 */
[----:B------:R-:W-:Y:S04]  /*5570*/  STG.E desc[UR18][R160.64+0x380], R15 ;  /* 0x0003800fa0007986 */ /* 0x000fe8000c101912 */
[----:B--2---:R0:W-:Y:S04]  /*5580*/  STG.E desc[UR18][R158.64], R152 ;  /* 0x000000989e007986 */ /* 0x0041e8000c101912 */
[----:B------:R2:W-:Y:S04]  /*5590*/  STG.E desc[UR18][R158.64+0x80], R154 ;  /* 0x0000809a9e007986 */ /* 0x0005e8000c101912 */
[----:B------:R-:W-:Y:S04]  /*55a0*/  STG.E desc[UR18][R158.64+0x100], R48 ;  /* 0x000100309e007986 */ /* 0x000fe8000c101912 */
[----:B0-----:R-:W3:Y:S04]  /*55b0*/  LDL.LU R152, [R1+0x1e4] ;  /* 0x0001e40001987983 */ /* 0x001ee80000300800 */
[----:B------:R-:W-:Y:S04]  /*55c0*/  STG.E desc[UR18][R158.64+0x180], R50 ;  /* 0x000180329e007986 */ /* 0x000fe8000c101912 */
[----:B------:R-:W-:Y:S04]  /*55d0*/  STG.E desc[UR18][R158.64+0x200], R108 ;  /* 0x0002006c9e007986 */ /* 0x000fe8000c101912 */
[----:B------:R-:W-:Y:S04]  /*55e0*/  STG.E desc[UR18][R158.64+0x280], R110 ;  /* 0x0002806e9e007986 */ /* 0x000fe8000c101912 */
[----:B------:R-:W-:Y:S04]  /*55f0*/  STG.E desc[UR18][R158.64+0x300], R24 ;  /* 0x000300189e007986 */ /* 0x000fe8000c101912 */
[----:B------:R-:W-:Y:S04]  /*5600*/  STG.E desc[UR18][R158.64+0x380], R26 ;  /* 0x0003801a9e007986 */ /* 0x000fe8000c101912 */
[----:B--2---:R-:W2:Y:S04]  /*5610*/  LDL.LU R154, [R1+0x1e0] ;  /* 0x0001e000019a7983 */ /* 0x004ea80000300800 */
[----:B-----5:R0:W-:Y:S04]  /*5620*/  STG.E desc[UR18][R156.64], R155 ;  /* 0x0000009b9c007986 */ /* 0x0201e8000c101912 */
[----:B------:R5:W-:Y:S04]  /*5630*/  STG.E desc[UR18][R156.64+0x80], R153 ;  /* 0x000080999c007986 */ /* 0x000be8000c101912 */
[----:B0-----:R-:W2:Y:S04]  /*5640*/  LDL.LU R155, [R1+0x1dc] ;  /* 0x0001dc00019b7983 */ /* 0x001ea80000300800 */
[----:B-----5:R-:W3:Y:S04]  /*5650*/  LDL.LU R153, [R1+0x1d8] ;  /* 0x0001d80001997983 */ /* 0x020ee80000300800 */
[----:B------:R-:W5:Y:S04]  /*5660*/  LDL.LU R140, [R1] ;  /* 0x00000000018c7983 */ /* 0x000f680000300800 */
[----:B------:R-:W-:Y:S04]  /*5670*/  STG.E desc[UR18][R156.64+0x100], R49 ;  /* 0x000100319c007986 */ /* 0x000fe8000c101912 */
[----:B------:R-:W-:Y:S04]  /*5680*/  STG.E desc[UR18][R156.64+0x180], R51 ;  /* 0x000180339c007986 */ /* 0x000fe8000c101912 */
[----:B------:R-:W-:Y:S04]  /*5690*/  STG.E desc[UR18][R156.64+0x200], R109 ;  /* 0x0002006d9c007986 */ /* 0x000fe8000c101912 */
[----:B------:R-:W-:Y:S04]  /*56a0*/  STG.E desc[UR18][R156.64+0x280], R111 ;  /* 0x0002806f9c007986 */ /* 0x000fe8000c101912 */
[----:B------:R-:W-:Y:S04]  /*56b0*/  STG.E desc[UR18][R156.64+0x300], R25 ;  /* 0x000300199c007986 */ /* 0x000fe8000c101912 */
[----:B------:R-:W-:Y:S04]  /*56c0*/  STG.E desc[UR18][R156.64+0x380], R27 ;  /* 0x0003801b9c007986 */ /* 0x000fe8000c101912 */
[----:B------:R-:W5:Y:S04]  /*56d0*/  LDL.LU R138, [R1+0x8] ;  /* 0x00000800018a7983 */ /* 0x000f680000300800 */
[----:B--2---:R0:W-:Y:S04]  /*56e0*/  STG.E desc[UR18][R154.64], R10 ;  /* 0x0000000a9a007986 */ /* 0x0041e8000c101912 */
[----:B------:R2:W-:Y:S04]  /*56f0*/  STG.E desc[UR18][R154.64+0x80], R11 ;  /* 0x0000800b9a007986 */ /* 0x0005e8000c101912 */
[----:B------:R-:W-:Y:S04]  /*5700*/  STG.E desc[UR18][R154.64+0x100], R60 ;  /* 0x0001003c9a007986 */ /* 0x000fe8000c101912 */
[----:B0-----:R-:W4:Y:S04]  /*5710*/  LDL.LU R10, [R1+0x1d4] ;  /* 0x0001d400010a7983 */ /* 0x001f280000300800 */
[----:B------:R-:W-:Y:S04]  /*5720*/  STG.E desc[UR18][R154.64+0x180], R62 ;  /* 0x0001803e9a007986 */ /* 0x000fe8000c101912 */
[----:B------:R-:W-:Y:S04]  /*5730*/  STG.E desc[UR18][R154.64+0x200], R100 ;  /* 0x000200649a007986 */ /* 0x000fe8000c101912 */
[----:B------:R-:W-:Y:S04]  /*5740*/  STG.E desc[UR18][R154.64+0x280], R102 ;  /* 0x000280669a007986 */ /* 0x000fe8000c101912 */
[----:B-1----:R-:W-:Y:S04]  /*5750*/  STG.E desc[UR18][R154.64+0x300], R20 ;  /* 0x000300149a007986 */ /* 0x002fe8000c101912 */
[----:B------:R-:W-:Y:S04]  /*5760*/  STG.E desc[UR18][R154.64+0x380], R22 ;  /* 0x000380169a007986 */ /* 0x000fe8000c101912 */
[----:B--2---:R-:W4:Y:S04]  /*5770*/  LDL.LU R11, [R1+0x1d0] ;  /* 0x0001d000010b7983 */ /* 0x004f280000300800 */
[----:B---3--:R0:W-:Y:S04]  /*5780*/  STG.E desc[UR18][R152.64], R8 ;  /* 0x0000000898007986 */ /* 0x0081e8000c101912 */
[----:B------:R1:W-:Y:S04]  /*5790*/  STG.E desc[UR18][R152.64+0x80], R9 ;  /* 0x0000800998007986 */ /* 0x0003e8000c101912 */
[----:B0-----:R-:W2:Y:S04]  /*57a0*/  LDL.LU R8, [R1+0x1cc] ;  /* 0x0001cc0001087983 */ /* 0x001ea80000300800 */
[----:B-1----:R-:W2:Y:S04]  /*57b0*/  LDL.LU R9, [R1+0x1c8] ;  /* 0x0001c80001097983 */ /* 0x002ea80000300800 */
[----:B------:R-:W-:Y:S04]  /*57c0*/  STG.E desc[UR18][R152.64+0x100], R61 ;  /* 0x0001003d98007986 */ /* 0x000fe8000c101912 */
[----:B------:R-:W-:Y:S04]  /*57d0*/  STG.E desc[UR18][R152.64+0x180], R63 ;  /* 0x0001803f98007986 */ /* 0x000fe8000c101912 */
[----:B------:R-:W-:Y:S04]  /*57e0*/  STG.E desc[UR18][R152.64+0x200], R101 ;  /* 0x0002006598007986 */ /* 0x000fe8000c101912 */
[----:B------:R-:W-:Y:S04]  /*57f0*/  STG.E desc[UR18][R152.64+0x280], R103 ;  /* 0x0002806798007986 */ /* 0x000fe8000c101912 */
[----:B------:R-:W-:Y:S04]  /*5800*/  STG.E desc[UR18][R152.64+0x300], R21 ;  /* 0x0003001598007986 */ /* 0x000fe8000c101912 */
[----:B------:R-:W-:Y:S04]  /*5810*/  STG.E desc[UR18][R152.64+0x380], R23 ;  /* 0x0003801798007986 */ /* 0x000fe8000c101912 */
[----:B------:R-:W3:Y:S04]  /*5820*/  LDL.LU R136, [R1+0x4] ;  /* 0x0000040001887983 */ /* 0x000ee80000300800 */
[----:B----4-:R0:W-:Y:S04]  /*5830*/  STG.E desc[UR18][R10.64], R6 ;  /* 0x000000060a007986 */ /* 0x0101e8000c101912 */
[----:B------:R1:W-:Y:S04]  /*5840*/  STG.E desc[UR18][R10.64+0x80], R7 ;  /* 0x000080070a007986 */ /* 0x0003e8000c101912 */
[----:B------:R-:W-:Y:S04]  /*5850*/  STG.E desc[UR18][R10.64+0x100], R52 ;  /* 0x000100340a007986 */ /* 0x000fe8000c101912 */
[----:B0-----:R-:W5:Y:S04]  /*5860*/  LDL.LU R6, [R1+0x1c4] ;  /* 0x0001c40001067983 */ /* 0x001f680000300800 */
[----:B------:R-:W-:Y:S04]  /*5870*/  STG.E desc[UR18][R10.64+0x180], R54 ;  /* 0x000180360a007986 */ /* 0x000fe8000c101912 */
[----:B------:R-:W-:Y:S04]  /*5880*/  STG.E desc[UR18][R10.64+0x200], R92 ;  /* 0x0002005c0a007986 */ /* 0x000fe8000c101912 */
[----:B------:R-:W-:Y:S04]  /*5890*/  STG.E desc[UR18][R10.64+0x280], R94 ;  /* 0x0002805e0a007986 */ /* 0x000fe8000c101912 */
[----:B------:R-:W-:Y:S04]  /*58a0*/  STG.E desc[UR18][R10.64+0x300], R16 ;  /* 0x000300100a007986 */ /* 0x000fe8000c101912 */
[----:B------:R-:W-:Y:S04]  /*58b0*/  STG.E desc[UR18][R10.64+0x380], R18 ;  /* 0x000380120a007986 */ /* 0x000fe8000c101912 */
[----:B-1----:R-:W5:Y:S04]  /*58c0*/  LDL.LU R7, [R1+0x1c0] ;  /* 0x0001c00001077983 */ /* 0x002f680000300800 */
[----:B--2---:R0:W-:Y:S04]  /*58d0*/  STG.E desc[UR18][R8.64], R2 ;  /* 0x0000000208007986 */ /* 0x0041e8000c101912 */
        /* <DEDUP_REMOVED lines=24> */
[----:B------:R-:W-:Y:S01]  /*5a60*/  STG.E desc[UR18][R2.64+0x380], R31 ;  /* 0x0003801f02007986 */ /* 0x000fe2000c101912 */
[----:B------:R-:W-:Y:S05]  /*5a70*/  EXIT ;  /* 0x000000000000794d */ /* 0x000fea0003800000 */
.L_x_0:
[----:B------:R-:W-:-:S00]  /*5a80*/  BRA `(.L_x_0) ;  /* 0xfffffffc00fc7947 */ /* 0x000fc0000383ffff */
[----:B------:R-:W-:-:S00]  /*5a90*/  NOP ;  /* 0x0000000000007918 */ /* 0x000fc00000000000 */
        /* <DEDUP_REMOVED lines=14> */
.L_x_1:


//--------------------- .nv.shared.gluon_mma      --------------------------
	.section	.nv.shared.gluon_mma,"aw",@nobits
	.sectionflags	@""
	.align	16
	.zero		1024


//--------------------- .nv.shared.reserved.0     --------------------------
	.section	.nv.shared.reserved.0,"aw",@nobits
	.weak		__nv_reservedSMEM_offset_0_alias
	.size		__nv_reservedSMEM_offset_0_alias, 0, 0
	.other		__nv_reservedSMEM_offset_0_alias,@"STO_CUDA_RESERVED_SHARED STV_DEFAULT"
__nv_reservedSMEM_offset_0_alias:
	.zero		0


//--------------------- .nv.constant0.gluon_mma   --------------------------
	.section	.nv.constant0.gluon_mma,"a",@progbits
	.sectionflags	@""
	.align	4
.nv.constant0.gluon_mma:
	.zero		568


//--------------------- SYMBOLS --------------------------

	.type		.nv.reservedSmem.offset0,@object
	.size		.nv.reservedSmem.offset0,0x4
